//
// Generated by NVIDIA NVVM Compiler
//
// Compiler Build ID: CL-36424714
// Cuda compilation tools, release 13.0, V13.0.88
// Based on NVVM 20.0.0
//

.version 9.0
.target sm_100
.address_size 64

	// .globl	_Z4funcPiyyyS_S_ii

.visible .entry _Z4funcPiyyyS_S_ii(
	.param .u64 .ptr .align 1 _Z4funcPiyyyS_S_ii_param_0,
	.param .u64 _Z4funcPiyyyS_S_ii_param_1,
	.param .u64 _Z4funcPiyyyS_S_ii_param_2,
	.param .u64 _Z4funcPiyyyS_S_ii_param_3,
	.param .u64 .ptr .align 1 _Z4funcPiyyyS_S_ii_param_4,
	.param .u64 .ptr .align 1 _Z4funcPiyyyS_S_ii_param_5,
	.param .u32 _Z4funcPiyyyS_S_ii_param_6,
	.param .u32 _Z4funcPiyyyS_S_ii_param_7
)
{
	.local .align 16 .b8 	__local_depot0[1536];
	.reg .b64 	%SP;
	.reg .b64 	%SPL;
	.reg .pred 	%p<127>;
	.reg .b32 	%r<1019>;
	.reg .b64 	%rd<371>;

	mov.u64 	%SPL, __local_depot0;
	ld.param.u64 	%rd107, [_Z4funcPiyyyS_S_ii_param_0];
	ld.param.u64 	%rd104, [_Z4funcPiyyyS_S_ii_param_2];
	ld.param.u64 	%rd105, [_Z4funcPiyyyS_S_ii_param_3];
	ld.param.u64 	%rd108, [_Z4funcPiyyyS_S_ii_param_5];
	ld.param.u32 	%r163, [_Z4funcPiyyyS_S_ii_param_6];
	ld.param.u32 	%r164, [_Z4funcPiyyyS_S_ii_param_7];
	cvta.to.global.u64 	%rd1, %rd107;
	cvta.to.global.u64 	%rd2, %rd108;
	add.u64 	%rd3, %SPL, 0;
	add.u64 	%rd4, %SPL, 512;
	add.u64 	%rd5, %SPL, 1024;
	mov.u32 	%r165, %ctaid.x;
	mov.u32 	%r166, %ntid.x;
	mov.u32 	%r167, %tid.x;
	mad.lo.s32 	%r168, %r165, %r166, %r167;
	cvt.u64.u32 	%rd6, %r168;
	mad.lo.s64 	%rd7, %rd104, %rd6, %rd104;
	setp.le.u64 	%p1, %rd105, %rd6;
	@%p1 bra 	$L__BB0_2;
	add.s64 	%rd353, %rd7, %rd6;
	bra.uni 	$L__BB0_3;
$L__BB0_2:
	add.s64 	%rd112, %rd7, %rd105;
	add.s64 	%rd353, %rd112, -1;
$L__BB0_3:
	min.u64 	%rd113, %rd105, %rd6;
	mad.lo.s64 	%rd11, %rd104, %rd6, %rd113;
	setp.lt.s32 	%p2, %r163, 1;
	@%p2 bra 	$L__BB0_16;
	add.s32 	%r170, %r163, -1;
	and.b32  	%r1, %r163, 15;
	setp.lt.u32 	%p3, %r170, 15;
	mov.b32 	%r950, 0;
	@%p3 bra 	$L__BB0_7;
	and.b32  	%r950, %r163, 2147483632;
	mov.b32 	%r960, 0;
$L__BB0_6:
	.pragma "nounroll";
	mul.wide.u32 	%rd114, %r960, 4;
	add.s64 	%rd115, %rd3, %rd114;
	add.s64 	%rd116, %rd4, %rd114;
	mov.b32 	%r172, 0;
	st.local.v4.u32 	[%rd115], {%r172, %r172, %r172, %r172};
	st.local.v4.u32 	[%rd116], {%r172, %r172, %r172, %r172};
	st.local.v4.u32 	[%rd115+16], {%r172, %r172, %r172, %r172};
	st.local.v4.u32 	[%rd116+16], {%r172, %r172, %r172, %r172};
	st.local.v4.u32 	[%rd115+32], {%r172, %r172, %r172, %r172};
	st.local.v4.u32 	[%rd116+32], {%r172, %r172, %r172, %r172};
	st.local.v4.u32 	[%rd115+48], {%r172, %r172, %r172, %r172};
	st.local.v4.u32 	[%rd116+48], {%r172, %r172, %r172, %r172};
	add.s32 	%r960, %r960, 16;
	setp.eq.s32 	%p4, %r960, %r950;
	@%p4 bra 	$L__BB0_7;
	bra.uni 	$L__BB0_6;
$L__BB0_7:
	setp.eq.s32 	%p5, %r1, 0;
	@%p5 bra 	$L__BB0_16;
	and.b32  	%r4, %r163, 7;
	setp.lt.u32 	%p6, %r1, 8;
	@%p6 bra 	$L__BB0_10;
	mul.wide.u32 	%rd117, %r950, 4;
	add.s64 	%rd118, %rd3, %rd117;
	mov.b32 	%r173, 0;
	st.local.u32 	[%rd118], %r173;
	add.s64 	%rd119, %rd4, %rd117;
	st.local.u32 	[%rd119], %r173;
	st.local.u32 	[%rd118+4], %r173;
	st.local.u32 	[%rd119+4], %r173;
	st.local.u32 	[%rd118+8], %r173;
	st.local.u32 	[%rd119+8], %r173;
	st.local.u32 	[%rd118+12], %r173;
	st.local.u32 	[%rd119+12], %r173;
	st.local.u32 	[%rd118+16], %r173;
	st.local.u32 	[%rd119+16], %r173;
	st.local.u32 	[%rd118+20], %r173;
	st.local.u32 	[%rd119+20], %r173;
	st.local.u32 	[%rd118+24], %r173;
	st.local.u32 	[%rd119+24], %r173;
	st.local.u32 	[%rd118+28], %r173;
	st.local.u32 	[%rd119+28], %r173;
	add.s32 	%r950, %r950, 8;
$L__BB0_10:
	setp.eq.s32 	%p7, %r4, 0;
	@%p7 bra 	$L__BB0_16;
	and.b32  	%r7, %r163, 3;
	setp.lt.u32 	%p8, %r4, 4;
	@%p8 bra 	$L__BB0_13;
	mul.wide.u32 	%rd120, %r950, 4;
	add.s64 	%rd121, %rd3, %rd120;
	mov.b32 	%r174, 0;
	st.local.u32 	[%rd121], %r174;
	add.s64 	%rd122, %rd4, %rd120;
	st.local.u32 	[%rd122], %r174;
	st.local.u32 	[%rd121+4], %r174;
	st.local.u32 	[%rd122+4], %r174;
	st.local.u32 	[%rd121+8], %r174;
	st.local.u32 	[%rd122+8], %r174;
	st.local.u32 	[%rd121+12], %r174;
	st.local.u32 	[%rd122+12], %r174;
	add.s32 	%r950, %r950, 4;
$L__BB0_13:
	setp.eq.s32 	%p9, %r7, 0;
	@%p9 bra 	$L__BB0_16;
	mov.b32 	%r954, 0;
$L__BB0_15:
	.pragma "nounroll";
	mul.wide.u32 	%rd123, %r950, 4;
	add.s64 	%rd124, %rd3, %rd123;
	mov.b32 	%r176, 0;
	st.local.u32 	[%rd124], %r176;
	add.s64 	%rd125, %rd4, %rd123;
	st.local.u32 	[%rd125], %r176;
	add.s32 	%r950, %r950, 1;
	add.s32 	%r954, %r954, 1;
	setp.ne.s32 	%p10, %r954, %r7;
	@%p10 bra 	$L__BB0_15;
$L__BB0_16:
	setp.lt.s32 	%p11, %r164, 1;
	@%p11 bra 	$L__BB0_96;
	setp.lt.s32 	%p12, %r163, 1;
	@%p12 bra 	$L__BB0_78;
	add.s32 	%r14, %r163, -1;
	and.b32  	%r15, %r163, 7;
	add.s32 	%r16, %r15, -1;
	and.b32  	%r17, %r163, 3;
	and.b32  	%r18, %r163, 2147483640;
	and.b32  	%r19, %r163, 1;
	mov.u32 	%r955, %r164;
$L__BB0_19:
	mov.u32 	%r20, %r955;
	add.s32 	%r955, %r20, -1;
	mov.b32 	%r248, 1;
	shl.b32 	%r249, %r248, %r20;
	cvt.s64.s32 	%rd12, %r249;
	shr.u64 	%rd161, %rd12, 1;
	add.s64 	%rd13, %rd161, %rd11;
	or.b64  	%rd162, %rd13, %rd12;
	and.b64  	%rd163, %rd162, -4294967296;
	setp.ne.s64 	%p26, %rd163, 0;
	@%p26 bra 	$L__BB0_21;
	cvt.u32.u64 	%r250, %rd12;
	cvt.u32.u64 	%r251, %rd13;
	div.u32 	%r252, %r251, %r250;
	cvt.u64.u32 	%rd354, %r252;
	bra.uni 	$L__BB0_22;
$L__BB0_21:
	div.u64 	%rd354, %rd13, %rd12;
$L__BB0_22:
	setp.lt.u32 	%p27, %r14, 7;
	cvt.u32.u64 	%r254, %rd354;
	shl.b32 	%r255, %r254, 1;
	and.b32  	%r22, %r255, 2;
	add.s32 	%r256, %r22, -1;
	mul.wide.u32 	%rd164, %r955, 4;
	add.s64 	%rd165, %rd5, %rd164;
	st.local.u32 	[%rd165], %r256;
	mul.lo.s32 	%r23, %r955, %r163;
	mov.b32 	%r958, 0;
	@%p27 bra 	$L__BB0_49;
	mov.b32 	%r956, 0;
$L__BB0_24:
	.pragma "nounroll";
	setp.eq.s32 	%p28, %r22, 0;
	cvt.u64.u32 	%rd17, %r956;
	mul.wide.u32 	%rd166, %r956, 4;
	add.s64 	%rd18, %rd3, %rd166;
	add.s64 	%rd19, %rd4, %rd166;
	@%p28 bra 	$L__BB0_26;
	cvt.u32.u64 	%r258, %rd17;
	add.s32 	%r259, %r258, %r23;
	mul.wide.s32 	%rd167, %r259, 4;
	add.s64 	%rd168, %rd1, %rd167;
	ld.global.u32 	%r260, [%rd168];
	ld.local.u32 	%r261, [%rd19];
	add.s32 	%r262, %r261, %r260;
	st.local.u32 	[%rd19], %r262;
	bra.uni 	$L__BB0_27;
$L__BB0_26:
	cvt.u32.u64 	%r263, %rd17;
	add.s32 	%r264, %r263, %r23;
	mul.wide.s32 	%rd169, %r264, 4;
	add.s64 	%rd170, %rd1, %rd169;
	ld.global.u32 	%r265, [%rd170];
	ld.local.u32 	%r266, [%rd18];
	sub.s32 	%r267, %r266, %r265;
	st.local.u32 	[%rd18], %r267;
$L__BB0_27:
	cvt.s64.s32 	%rd171, %r23;
	add.s64 	%rd172, %rd17, %rd171;
	shl.b64 	%rd173, %rd172, 2;
	add.s64 	%rd20, %rd1, %rd173;
	@%p28 bra 	$L__BB0_29;
	ld.global.u32 	%r268, [%rd20+4];
	ld.local.u32 	%r269, [%rd19+4];
	add.s32 	%r270, %r269, %r268;
	st.local.u32 	[%rd19+4], %r270;
	bra.uni 	$L__BB0_30;
$L__BB0_29:
	ld.global.u32 	%r271, [%rd20+4];
	ld.local.u32 	%r272, [%rd18+4];
	sub.s32 	%r273, %r272, %r271;
	st.local.u32 	[%rd18+4], %r273;
$L__BB0_30:
	@%p28 bra 	$L__BB0_32;
	ld.global.u32 	%r274, [%rd20+8];
	ld.local.u32 	%r275, [%rd19+8];
	add.s32 	%r276, %r275, %r274;
	st.local.u32 	[%rd19+8], %r276;
	bra.uni 	$L__BB0_33;
$L__BB0_32:
	ld.global.u32 	%r277, [%rd20+8];
	ld.local.u32 	%r278, [%rd18+8];
	sub.s32 	%r279, %r278, %r277;
	st.local.u32 	[%rd18+8], %r279;
$L__BB0_33:
	@%p28 bra 	$L__BB0_35;
	ld.global.u32 	%r280, [%rd20+12];
	ld.local.u32 	%r281, [%rd19+12];
	add.s32 	%r282, %r281, %r280;
	st.local.u32 	[%rd19+12], %r282;
	bra.uni 	$L__BB0_36;
$L__BB0_35:
	ld.global.u32 	%r283, [%rd20+12];
	ld.local.u32 	%r284, [%rd18+12];
	sub.s32 	%r285, %r284, %r283;
	st.local.u32 	[%rd18+12], %r285;
$L__BB0_36:
	@%p28 bra 	$L__BB0_38;
	ld.global.u32 	%r286, [%rd20+16];
	ld.local.u32 	%r287, [%rd19+16];
	add.s32 	%r288, %r287, %r286;
	st.local.u32 	[%rd19+16], %r288;
	bra.uni 	$L__BB0_39;
$L__BB0_38:
	ld.global.u32 	%r289, [%rd20+16];
	ld.local.u32 	%r290, [%rd18+16];
	sub.s32 	%r291, %r290, %r289;
	st.local.u32 	[%rd18+16], %r291;
$L__BB0_39:
	@%p28 bra 	$L__BB0_41;
	ld.global.u32 	%r292, [%rd20+20];
	ld.local.u32 	%r293, [%rd19+20];
	add.s32 	%r294, %r293, %r292;
	st.local.u32 	[%rd19+20], %r294;
	bra.uni 	$L__BB0_42;
$L__BB0_41:
	ld.global.u32 	%r295, [%rd20+20];
	ld.local.u32 	%r296, [%rd18+20];
	sub.s32 	%r297, %r296, %r295;
	st.local.u32 	[%rd18+20], %r297;
$L__BB0_42:
	@%p28 bra 	$L__BB0_44;
	ld.global.u32 	%r298, [%rd20+24];
	ld.local.u32 	%r299, [%rd19+24];
	add.s32 	%r300, %r299, %r298;
	st.local.u32 	[%rd19+24], %r300;
	bra.uni 	$L__BB0_45;
$L__BB0_44:
	ld.global.u32 	%r301, [%rd20+24];
	ld.local.u32 	%r302, [%rd18+24];
	sub.s32 	%r303, %r302, %r301;
	st.local.u32 	[%rd18+24], %r303;
$L__BB0_45:
	@%p28 bra 	$L__BB0_47;
	ld.global.u32 	%r304, [%rd20+28];
	ld.local.u32 	%r305, [%rd19+28];
	add.s32 	%r306, %r305, %r304;
	st.local.u32 	[%rd19+28], %r306;
	bra.uni 	$L__BB0_48;
$L__BB0_47:
	ld.global.u32 	%r307, [%rd20+28];
	ld.local.u32 	%r308, [%rd18+28];
	sub.s32 	%r309, %r308, %r307;
	st.local.u32 	[%rd18+28], %r309;
$L__BB0_48:
	cvt.u32.u64 	%r310, %rd17;
	add.s32 	%r956, %r310, 8;
	setp.ne.s32 	%p36, %r956, %r18;
	mov.u32 	%r958, %r18;
	@%p36 bra 	$L__BB0_24;
$L__BB0_49:
	setp.eq.s32 	%p37, %r15, 0;
	@%p37 bra 	$L__BB0_77;
	setp.lt.u32 	%p38, %r16, 3;
	@%p38 bra 	$L__BB0_64;
	setp.eq.s32 	%p39, %r22, 0;
	mul.wide.u32 	%rd174, %r958, 4;
	add.s64 	%rd21, %rd3, %rd174;
	add.s64 	%rd22, %rd4, %rd174;
	@%p39 bra 	$L__BB0_53;
	add.s32 	%r311, %r958, %r23;
	mul.wide.s32 	%rd175, %r311, 4;
	add.s64 	%rd176, %rd1, %rd175;
	ld.global.u32 	%r312, [%rd176];
	ld.local.u32 	%r313, [%rd22];
	add.s32 	%r314, %r313, %r312;
	st.local.u32 	[%rd22], %r314;
	bra.uni 	$L__BB0_54;
$L__BB0_53:
	add.s32 	%r315, %r958, %r23;
	mul.wide.s32 	%rd177, %r315, 4;
	add.s64 	%rd178, %rd1, %rd177;
	ld.global.u32 	%r316, [%rd178];
	ld.local.u32 	%r317, [%rd21];
	sub.s32 	%r318, %r317, %r316;
	st.local.u32 	[%rd21], %r318;
$L__BB0_54:
	cvt.s64.s32 	%rd179, %r23;
	cvt.u64.u32 	%rd180, %r958;
	add.s64 	%rd181, %rd180, %rd179;
	shl.b64 	%rd182, %rd181, 2;
	add.s64 	%rd23, %rd1, %rd182;
	@%p39 bra 	$L__BB0_56;
	ld.global.u32 	%r319, [%rd23+4];
	ld.local.u32 	%r320, [%rd22+4];
	add.s32 	%r321, %r320, %r319;
	st.local.u32 	[%rd22+4], %r321;
	bra.uni 	$L__BB0_57;
$L__BB0_56:
	ld.global.u32 	%r322, [%rd23+4];
	ld.local.u32 	%r323, [%rd21+4];
	sub.s32 	%r324, %r323, %r322;
	st.local.u32 	[%rd21+4], %r324;
$L__BB0_57:
	@%p39 bra 	$L__BB0_59;
	ld.global.u32 	%r325, [%rd23+8];
	ld.local.u32 	%r326, [%rd22+8];
	add.s32 	%r327, %r326, %r325;
	st.local.u32 	[%rd22+8], %r327;
	bra.uni 	$L__BB0_60;
$L__BB0_59:
	ld.global.u32 	%r328, [%rd23+8];
	ld.local.u32 	%r329, [%rd21+8];
	sub.s32 	%r330, %r329, %r328;
	st.local.u32 	[%rd21+8], %r330;
$L__BB0_60:
	@%p39 bra 	$L__BB0_62;
	ld.global.u32 	%r331, [%rd23+12];
	ld.local.u32 	%r332, [%rd22+12];
	add.s32 	%r333, %r332, %r331;
	st.local.u32 	[%rd22+12], %r333;
	bra.uni 	$L__BB0_63;
$L__BB0_62:
	ld.global.u32 	%r334, [%rd23+12];
	ld.local.u32 	%r335, [%rd21+12];
	sub.s32 	%r336, %r335, %r334;
	st.local.u32 	[%rd21+12], %r336;
$L__BB0_63:
	add.s32 	%r958, %r958, 4;
$L__BB0_64:
	setp.eq.s32 	%p43, %r17, 0;
	@%p43 bra 	$L__BB0_77;
	setp.eq.s32 	%p44, %r17, 1;
	@%p44 bra 	$L__BB0_73;
	setp.eq.s32 	%p45, %r22, 0;
	mul.wide.u32 	%rd183, %r958, 4;
	add.s64 	%rd24, %rd3, %rd183;
	add.s64 	%rd25, %rd4, %rd183;
	@%p45 bra 	$L__BB0_68;
	add.s32 	%r337, %r958, %r23;
	mul.wide.s32 	%rd184, %r337, 4;
	add.s64 	%rd185, %rd1, %rd184;
	ld.global.u32 	%r338, [%rd185];
	ld.local.u32 	%r339, [%rd25];
	add.s32 	%r340, %r339, %r338;
	st.local.u32 	[%rd25], %r340;
	bra.uni 	$L__BB0_69;
$L__BB0_68:
	add.s32 	%r341, %r958, %r23;
	mul.wide.s32 	%rd186, %r341, 4;
	add.s64 	%rd187, %rd1, %rd186;
	ld.global.u32 	%r342, [%rd187];
	ld.local.u32 	%r343, [%rd24];
	sub.s32 	%r344, %r343, %r342;
	st.local.u32 	[%rd24], %r344;
$L__BB0_69:
	@%p45 bra 	$L__BB0_71;
	cvt.s64.s32 	%rd188, %r23;
	cvt.u64.u32 	%rd189, %r958;
	add.s64 	%rd190, %rd189, %rd188;
	shl.b64 	%rd191, %rd190, 2;
	add.s64 	%rd192, %rd1, %rd191;
	ld.global.u32 	%r345, [%rd192+4];
	ld.local.u32 	%r346, [%rd25+4];
	add.s32 	%r347, %r346, %r345;
	st.local.u32 	[%rd25+4], %r347;
	bra.uni 	$L__BB0_72;
$L__BB0_71:
	cvt.s64.s32 	%rd193, %r23;
	cvt.u64.u32 	%rd194, %r958;
	add.s64 	%rd195, %rd194, %rd193;
	shl.b64 	%rd196, %rd195, 2;
	add.s64 	%rd197, %rd1, %rd196;
	ld.global.u32 	%r348, [%rd197+4];
	ld.local.u32 	%r349, [%rd24+4];
	sub.s32 	%r350, %r349, %r348;
	st.local.u32 	[%rd24+4], %r350;
$L__BB0_72:
	add.s32 	%r958, %r958, 2;
$L__BB0_73:
	setp.eq.s32 	%p47, %r19, 0;
	@%p47 bra 	$L__BB0_77;
	setp.eq.s32 	%p48, %r22, 0;
	@%p48 bra 	$L__BB0_76;
	add.s32 	%r351, %r958, %r23;
	mul.wide.s32 	%rd198, %r351, 4;
	add.s64 	%rd199, %rd1, %rd198;
	ld.global.u32 	%r352, [%rd199];
	mul.wide.u32 	%rd200, %r958, 4;
	add.s64 	%rd201, %rd4, %rd200;
	ld.local.u32 	%r353, [%rd201];
	add.s32 	%r354, %r353, %r352;
	st.local.u32 	[%rd201], %r354;
	bra.uni 	$L__BB0_77;
$L__BB0_76:
	add.s32 	%r355, %r958, %r23;
	mul.wide.s32 	%rd202, %r355, 4;
	add.s64 	%rd203, %rd1, %rd202;
	ld.global.u32 	%r356, [%rd203];
	mul.wide.u32 	%rd204, %r958, 4;
	add.s64 	%rd205, %rd3, %rd204;
	ld.local.u32 	%r357, [%rd205];
	sub.s32 	%r358, %r357, %r356;
	st.local.u32 	[%rd205], %r358;
$L__BB0_77:
	setp.gt.s32 	%p49, %r20, 1;
	@%p49 bra 	$L__BB0_19;
	bra.uni 	$L__BB0_96;
$L__BB0_78:
	add.s32 	%r177, %r164, -1;
	and.b32  	%r31, %r164, 3;
	setp.lt.u32 	%p13, %r177, 3;
	mov.u32 	%r963, %r164;
	@%p13 bra 	$L__BB0_82;
	and.b32  	%r32, %r164, 2147483644;
	mov.b32 	%r964, 0;
	mov.u32 	%r963, %r164;
$L__BB0_80:
	.pragma "nounroll";
	mov.b32 	%r179, 1;
	shl.b32 	%r180, %r179, %r963;
	cvt.s64.s32 	%rd41, %r180;
	shr.u64 	%rd126, %rd41, 1;
	add.s64 	%rd42, %rd126, %rd11;
	or.b64  	%rd127, %rd42, %rd41;
	and.b64  	%rd128, %rd127, -4294967296;
	setp.ne.s64 	%p14, %rd128, 0;
	@%p14 bra 	$L__BB0_112;
	cvt.u32.u64 	%r181, %rd41;
	cvt.u32.u64 	%r182, %rd42;
	div.u32 	%r183, %r182, %r181;
	cvt.u64.u32 	%rd358, %r183;
	bra.uni 	$L__BB0_113;
$L__BB0_82:
	setp.eq.s32 	%p19, %r31, 0;
	@%p19 bra 	$L__BB0_96;
	setp.eq.s32 	%p20, %r31, 1;
	@%p20 bra 	$L__BB0_91;
	mov.b32 	%r218, 1;
	shl.b32 	%r219, %r218, %r963;
	cvt.s64.s32 	%rd26, %r219;
	shr.u64 	%rd146, %rd26, 1;
	add.s64 	%rd27, %rd146, %rd11;
	or.b64  	%rd147, %rd27, %rd26;
	and.b64  	%rd148, %rd147, -4294967296;
	setp.ne.s64 	%p21, %rd148, 0;
	@%p21 bra 	$L__BB0_86;
	cvt.u32.u64 	%r220, %rd26;
	cvt.u32.u64 	%r221, %rd27;
	div.u32 	%r222, %r221, %r220;
	cvt.u64.u32 	%rd355, %r222;
	bra.uni 	$L__BB0_87;
$L__BB0_86:
	div.u64 	%rd355, %rd27, %rd26;
$L__BB0_87:
	add.s32 	%r223, %r963, -1;
	cvt.u32.u64 	%r224, %rd355;
	shl.b32 	%r225, %r224, 1;
	and.b32  	%r226, %r225, 2;
	add.s32 	%r227, %r226, -1;
	mul.wide.u32 	%rd149, %r223, 4;
	add.s64 	%rd150, %rd5, %rd149;
	st.local.u32 	[%rd150], %r227;
	add.s32 	%r963, %r963, -2;
	mov.b32 	%r228, 1;
	shl.b32 	%r229, %r228, %r223;
	cvt.s64.s32 	%rd31, %r229;
	shr.u64 	%rd151, %rd31, 1;
	add.s64 	%rd32, %rd151, %rd11;
	or.b64  	%rd152, %rd32, %rd31;
	and.b64  	%rd153, %rd152, -4294967296;
	setp.ne.s64 	%p22, %rd153, 0;
	@%p22 bra 	$L__BB0_89;
	cvt.u32.u64 	%r230, %rd31;
	cvt.u32.u64 	%r231, %rd32;
	div.u32 	%r232, %r231, %r230;
	cvt.u64.u32 	%rd356, %r232;
	bra.uni 	$L__BB0_90;
$L__BB0_89:
	div.u64 	%rd356, %rd32, %rd31;
$L__BB0_90:
	cvt.u32.u64 	%r233, %rd356;
	shl.b32 	%r234, %r233, 1;
	and.b32  	%r235, %r234, 2;
	add.s32 	%r236, %r235, -1;
	mul.wide.u32 	%rd154, %r963, 4;
	add.s64 	%rd155, %rd5, %rd154;
	st.local.u32 	[%rd155], %r236;
$L__BB0_91:
	and.b32  	%r237, %r164, 1;
	setp.eq.b32 	%p23, %r237, 1;
	not.pred 	%p24, %p23;
	@%p24 bra 	$L__BB0_96;
	mov.b32 	%r238, 1;
	shl.b32 	%r239, %r238, %r963;
	cvt.s64.s32 	%rd36, %r239;
	shr.u64 	%rd156, %rd36, 1;
	add.s64 	%rd37, %rd156, %rd11;
	or.b64  	%rd157, %rd37, %rd36;
	and.b64  	%rd158, %rd157, -4294967296;
	setp.ne.s64 	%p25, %rd158, 0;
	@%p25 bra 	$L__BB0_94;
	cvt.u32.u64 	%r240, %rd36;
	cvt.u32.u64 	%r241, %rd37;
	div.u32 	%r242, %r241, %r240;
	cvt.u64.u32 	%rd357, %r242;
	bra.uni 	$L__BB0_95;
$L__BB0_94:
	div.u64 	%rd357, %rd37, %rd36;
$L__BB0_95:
	cvt.u32.u64 	%r243, %rd357;
	shl.b32 	%r244, %r243, 1;
	and.b32  	%r245, %r244, 2;
	add.s32 	%r246, %r245, -1;
	add.s32 	%r247, %r963, -1;
	mul.wide.u32 	%rd159, %r247, 4;
	add.s64 	%rd160, %rd5, %rd159;
	st.local.u32 	[%rd160], %r246;
$L__BB0_96:
	setp.lt.s32 	%p50, %r163, 1;
	mov.b32 	%r993, 0;
	@%p50 bra 	$L__BB0_109;
	add.s32 	%r362, %r163, -1;
	and.b32  	%r38, %r163, 15;
	setp.lt.u32 	%p51, %r362, 15;
	mov.b32 	%r993, 0;
	mov.u32 	%r967, %r993;
	@%p51 bra 	$L__BB0_100;
	and.b32  	%r967, %r163, 2147483632;
	mov.b32 	%r993, 0;
	mov.u32 	%r979, %r993;
$L__BB0_99:
	.pragma "nounroll";
	mul.wide.u32 	%rd206, %r979, 4;
	add.s64 	%rd207, %rd4, %rd206;
	ld.local.v4.u32 	{%r364, %r365, %r366, %r367}, [%rd207];
	abs.s32 	%r368, %r364;
	add.s64 	%rd208, %rd3, %rd206;
	ld.local.v4.u32 	{%r369, %r370, %r371, %r372}, [%rd208];
	abs.s32 	%r373, %r369;
	add.s32 	%r374, %r368, %r993;
	add.s32 	%r375, %r374, %r373;
	abs.s32 	%r376, %r365;
	abs.s32 	%r377, %r370;
	add.s32 	%r378, %r376, %r375;
	add.s32 	%r379, %r378, %r377;
	abs.s32 	%r380, %r366;
	abs.s32 	%r381, %r371;
	add.s32 	%r382, %r380, %r379;
	add.s32 	%r383, %r382, %r381;
	abs.s32 	%r384, %r367;
	abs.s32 	%r385, %r372;
	add.s32 	%r386, %r384, %r383;
	add.s32 	%r387, %r386, %r385;
	ld.local.v4.u32 	{%r388, %r389, %r390, %r391}, [%rd207+16];
	abs.s32 	%r392, %r388;
	ld.local.v4.u32 	{%r393, %r394, %r395, %r396}, [%rd208+16];
	abs.s32 	%r397, %r393;
	add.s32 	%r398, %r392, %r387;
	add.s32 	%r399, %r398, %r397;
	abs.s32 	%r400, %r389;
	abs.s32 	%r401, %r394;
	add.s32 	%r402, %r400, %r399;
	add.s32 	%r403, %r402, %r401;
	abs.s32 	%r404, %r390;
	abs.s32 	%r405, %r395;
	add.s32 	%r406, %r404, %r403;
	add.s32 	%r407, %r406, %r405;
	abs.s32 	%r408, %r391;
	abs.s32 	%r409, %r396;
	add.s32 	%r410, %r408, %r407;
	add.s32 	%r411, %r410, %r409;
	ld.local.v4.u32 	{%r412, %r413, %r414, %r415}, [%rd207+32];
	abs.s32 	%r416, %r412;
	ld.local.v4.u32 	{%r417, %r418, %r419, %r420}, [%rd208+32];
	abs.s32 	%r421, %r417;
	add.s32 	%r422, %r416, %r411;
	add.s32 	%r423, %r422, %r421;
	abs.s32 	%r424, %r413;
	abs.s32 	%r425, %r418;
	add.s32 	%r426, %r424, %r423;
	add.s32 	%r427, %r426, %r425;
	abs.s32 	%r428, %r414;
	abs.s32 	%r429, %r419;
	add.s32 	%r430, %r428, %r427;
	add.s32 	%r431, %r430, %r429;
	abs.s32 	%r432, %r415;
	abs.s32 	%r433, %r420;
	add.s32 	%r434, %r432, %r431;
	add.s32 	%r435, %r434, %r433;
	ld.local.v4.u32 	{%r436, %r437, %r438, %r439}, [%rd207+48];
	abs.s32 	%r440, %r436;
	ld.local.v4.u32 	{%r441, %r442, %r443, %r444}, [%rd208+48];
	abs.s32 	%r445, %r441;
	add.s32 	%r446, %r440, %r435;
	add.s32 	%r447, %r446, %r445;
	abs.s32 	%r448, %r437;
	abs.s32 	%r449, %r442;
	add.s32 	%r450, %r448, %r447;
	add.s32 	%r451, %r450, %r449;
	abs.s32 	%r452, %r438;
	abs.s32 	%r453, %r443;
	add.s32 	%r454, %r452, %r451;
	add.s32 	%r455, %r454, %r453;
	abs.s32 	%r456, %r439;
	abs.s32 	%r457, %r444;
	add.s32 	%r458, %r456, %r455;
	add.s32 	%r993, %r458, %r457;
	add.s32 	%r979, %r979, 16;
	setp.eq.s32 	%p52, %r979, %r967;
	@%p52 bra 	$L__BB0_100;
	bra.uni 	$L__BB0_99;
$L__BB0_100:
	setp.eq.s32 	%p53, %r38, 0;
	@%p53 bra 	$L__BB0_109;
	and.b32  	%r47, %r163, 7;
	setp.lt.u32 	%p54, %r38, 8;
	@%p54 bra 	$L__BB0_103;
	mul.wide.u32 	%rd209, %r967, 4;
	add.s64 	%rd210, %rd4, %rd209;
	ld.local.u32 	%r460, [%rd210];
	abs.s32 	%r461, %r460;
	add.s64 	%rd211, %rd3, %rd209;
	ld.local.u32 	%r462, [%rd211];
	abs.s32 	%r463, %r462;
	add.s32 	%r464, %r461, %r993;
	add.s32 	%r465, %r464, %r463;
	ld.local.u32 	%r466, [%rd210+4];
	abs.s32 	%r467, %r466;
	ld.local.u32 	%r468, [%rd211+4];
	abs.s32 	%r469, %r468;
	add.s32 	%r470, %r467, %r465;
	add.s32 	%r471, %r470, %r469;
	ld.local.u32 	%r472, [%rd210+8];
	abs.s32 	%r473, %r472;
	ld.local.u32 	%r474, [%rd211+8];
	abs.s32 	%r475, %r474;
	add.s32 	%r476, %r473, %r471;
	add.s32 	%r477, %r476, %r475;
	ld.local.u32 	%r478, [%rd210+12];
	abs.s32 	%r479, %r478;
	ld.local.u32 	%r480, [%rd211+12];
	abs.s32 	%r481, %r480;
	add.s32 	%r482, %r479, %r477;
	add.s32 	%r483, %r482, %r481;
	ld.local.u32 	%r484, [%rd210+16];
	abs.s32 	%r485, %r484;
	ld.local.u32 	%r486, [%rd211+16];
	abs.s32 	%r487, %r486;
	add.s32 	%r488, %r485, %r483;
	add.s32 	%r489, %r488, %r487;
	ld.local.u32 	%r490, [%rd210+20];
	abs.s32 	%r491, %r490;
	ld.local.u32 	%r492, [%rd211+20];
	abs.s32 	%r493, %r492;
	add.s32 	%r494, %r491, %r489;
	add.s32 	%r495, %r494, %r493;
	ld.local.u32 	%r496, [%rd210+24];
	abs.s32 	%r497, %r496;
	ld.local.u32 	%r498, [%rd211+24];
	abs.s32 	%r499, %r498;
	add.s32 	%r500, %r497, %r495;
	add.s32 	%r501, %r500, %r499;
	ld.local.u32 	%r502, [%rd210+28];
	abs.s32 	%r503, %r502;
	ld.local.u32 	%r504, [%rd211+28];
	abs.s32 	%r505, %r504;
	add.s32 	%r506, %r503, %r501;
	add.s32 	%r993, %r506, %r505;
	add.s32 	%r967, %r967, 8;
$L__BB0_103:
	setp.eq.s32 	%p55, %r47, 0;
	@%p55 bra 	$L__BB0_109;
	and.b32  	%r53, %r163, 3;
	setp.lt.u32 	%p56, %r47, 4;
	@%p56 bra 	$L__BB0_106;
	mul.wide.u32 	%rd212, %r967, 4;
	add.s64 	%rd213, %rd4, %rd212;
	ld.local.u32 	%r508, [%rd213];
	abs.s32 	%r509, %r508;
	add.s64 	%rd214, %rd3, %rd212;
	ld.local.u32 	%r510, [%rd214];
	abs.s32 	%r511, %r510;
	add.s32 	%r512, %r509, %r993;
	add.s32 	%r513, %r512, %r511;
	ld.local.u32 	%r514, [%rd213+4];
	abs.s32 	%r515, %r514;
	ld.local.u32 	%r516, [%rd214+4];
	abs.s32 	%r517, %r516;
	add.s32 	%r518, %r515, %r513;
	add.s32 	%r519, %r518, %r517;
	ld.local.u32 	%r520, [%rd213+8];
	abs.s32 	%r521, %r520;
	ld.local.u32 	%r522, [%rd214+8];
	abs.s32 	%r523, %r522;
	add.s32 	%r524, %r521, %r519;
	add.s32 	%r525, %r524, %r523;
	ld.local.u32 	%r526, [%rd213+12];
	abs.s32 	%r527, %r526;
	ld.local.u32 	%r528, [%rd214+12];
	abs.s32 	%r529, %r528;
	add.s32 	%r530, %r527, %r525;
	add.s32 	%r993, %r530, %r529;
	add.s32 	%r967, %r967, 4;
$L__BB0_106:
	setp.eq.s32 	%p57, %r53, 0;
	@%p57 bra 	$L__BB0_109;
	mov.b32 	%r976, 0;
$L__BB0_108:
	.pragma "nounroll";
	mul.wide.u32 	%rd215, %r967, 4;
	add.s64 	%rd216, %rd4, %rd215;
	ld.local.u32 	%r532, [%rd216];
	abs.s32 	%r533, %r532;
	add.s64 	%rd217, %rd3, %rd215;
	ld.local.u32 	%r534, [%rd217];
	abs.s32 	%r535, %r534;
	add.s32 	%r536, %r533, %r993;
	add.s32 	%r993, %r536, %r535;
	add.s32 	%r967, %r967, 1;
	add.s32 	%r976, %r976, 1;
	setp.ne.s32 	%p58, %r976, %r53;
	@%p58 bra 	$L__BB0_108;
$L__BB0_109:
	setp.lt.s32 	%p59, %r164, 1;
	@%p59 bra 	$L__BB0_133;
	cvt.u64.u32 	%rd218, %r164;
	mul.lo.s64 	%rd61, %rd218, %rd6;
	add.s32 	%r538, %r164, -1;
	and.b32  	%r66, %r164, 15;
	setp.lt.u32 	%p60, %r538, 15;
	mov.b32 	%r980, 0;
	@%p60 bra 	$L__BB0_124;
	and.b32  	%r980, %r164, 2147483632;
	mov.b32 	%r1015, 0;
	bra.uni 	$L__BB0_123;
$L__BB0_112:
	div.u64 	%rd358, %rd42, %rd41;
$L__BB0_113:
	add.s32 	%r184, %r963, -1;
	cvt.u32.u64 	%r185, %rd358;
	shl.b32 	%r186, %r185, 1;
	and.b32  	%r187, %r186, 2;
	add.s32 	%r188, %r187, -1;
	mul.wide.u32 	%rd129, %r184, 4;
	add.s64 	%rd130, %rd5, %rd129;
	st.local.u32 	[%rd130], %r188;
	mov.b32 	%r189, 1;
	shl.b32 	%r190, %r189, %r184;
	cvt.s64.s32 	%rd46, %r190;
	shr.u64 	%rd131, %rd46, 1;
	add.s64 	%rd47, %rd131, %rd11;
	or.b64  	%rd132, %rd47, %rd46;
	and.b64  	%rd133, %rd132, -4294967296;
	setp.ne.s64 	%p15, %rd133, 0;
	@%p15 bra 	$L__BB0_115;
	cvt.u32.u64 	%r191, %rd46;
	cvt.u32.u64 	%r192, %rd47;
	div.u32 	%r193, %r192, %r191;
	cvt.u64.u32 	%rd359, %r193;
	bra.uni 	$L__BB0_116;
$L__BB0_115:
	div.u64 	%rd359, %rd47, %rd46;
$L__BB0_116:
	add.s32 	%r194, %r963, -2;
	cvt.u32.u64 	%r195, %rd359;
	shl.b32 	%r196, %r195, 1;
	and.b32  	%r197, %r196, 2;
	add.s32 	%r198, %r197, -1;
	mul.wide.u32 	%rd134, %r194, 4;
	add.s64 	%rd135, %rd5, %rd134;
	st.local.u32 	[%rd135], %r198;
	mov.b32 	%r199, 1;
	shl.b32 	%r200, %r199, %r194;
	cvt.s64.s32 	%rd51, %r200;
	shr.u64 	%rd136, %rd51, 1;
	add.s64 	%rd52, %rd136, %rd11;
	or.b64  	%rd137, %rd52, %rd51;
	and.b64  	%rd138, %rd137, -4294967296;
	setp.ne.s64 	%p16, %rd138, 0;
	@%p16 bra 	$L__BB0_118;
	cvt.u32.u64 	%r201, %rd51;
	cvt.u32.u64 	%r202, %rd52;
	div.u32 	%r203, %r202, %r201;
	cvt.u64.u32 	%rd360, %r203;
	bra.uni 	$L__BB0_119;
$L__BB0_118:
	div.u64 	%rd360, %rd52, %rd51;
$L__BB0_119:
	add.s32 	%r204, %r963, -3;
	cvt.u32.u64 	%r205, %rd360;
	shl.b32 	%r206, %r205, 1;
	and.b32  	%r207, %r206, 2;
	add.s32 	%r208, %r207, -1;
	mul.wide.u32 	%rd139, %r204, 4;
	add.s64 	%rd140, %rd5, %rd139;
	st.local.u32 	[%rd140], %r208;
	add.s32 	%r963, %r963, -4;
	mov.b32 	%r209, 1;
	shl.b32 	%r210, %r209, %r204;
	cvt.s64.s32 	%rd56, %r210;
	shr.u64 	%rd141, %rd56, 1;
	add.s64 	%rd57, %rd141, %rd11;
	or.b64  	%rd142, %rd57, %rd56;
	and.b64  	%rd143, %rd142, -4294967296;
	setp.ne.s64 	%p17, %rd143, 0;
	@%p17 bra 	$L__BB0_121;
	cvt.u32.u64 	%r211, %rd56;
	cvt.u32.u64 	%r212, %rd57;
	div.u32 	%r213, %r212, %r211;
	cvt.u64.u32 	%rd361, %r213;
	bra.uni 	$L__BB0_122;
$L__BB0_121:
	div.u64 	%rd361, %rd57, %rd56;
$L__BB0_122:
	cvt.u32.u64 	%r214, %rd361;
	shl.b32 	%r215, %r214, 1;
	and.b32  	%r216, %r215, 2;
	add.s32 	%r217, %r216, -1;
	mul.wide.u32 	%rd144, %r963, 4;
	add.s64 	%rd145, %rd5, %rd144;
	st.local.u32 	[%rd145], %r217;
	add.s32 	%r964, %r964, 4;
	setp.eq.s32 	%p18, %r964, %r32;
	@%p18 bra 	$L__BB0_82;
	bra.uni 	$L__BB0_80;
$L__BB0_123:
	.pragma "nounroll";
	cvt.u64.u32 	%rd219, %r1015;
	mul.wide.u32 	%rd220, %r1015, 4;
	add.s64 	%rd221, %rd5, %rd220;
	ld.local.v4.u32 	{%r540, %r541, %r542, %r543}, [%rd221];
	add.s64 	%rd222, %rd61, %rd219;
	shl.b64 	%rd223, %rd222, 2;
	add.s64 	%rd224, %rd2, %rd223;
	st.global.u32 	[%rd224], %r540;
	st.global.u32 	[%rd224+4], %r541;
	st.global.u32 	[%rd224+8], %r542;
	st.global.u32 	[%rd224+12], %r543;
	ld.local.v4.u32 	{%r544, %r545, %r546, %r547}, [%rd221+16];
	st.global.u32 	[%rd224+16], %r544;
	st.global.u32 	[%rd224+20], %r545;
	st.global.u32 	[%rd224+24], %r546;
	st.global.u32 	[%rd224+28], %r547;
	ld.local.v4.u32 	{%r548, %r549, %r550, %r551}, [%rd221+32];
	st.global.u32 	[%rd224+32], %r548;
	st.global.u32 	[%rd224+36], %r549;
	st.global.u32 	[%rd224+40], %r550;
	st.global.u32 	[%rd224+44], %r551;
	ld.local.v4.u32 	{%r552, %r553, %r554, %r555}, [%rd221+48];
	st.global.u32 	[%rd224+48], %r552;
	st.global.u32 	[%rd224+52], %r553;
	st.global.u32 	[%rd224+56], %r554;
	st.global.u32 	[%rd224+60], %r555;
	add.s32 	%r1015, %r1015, 16;
	setp.eq.s32 	%p61, %r1015, %r980;
	@%p61 bra 	$L__BB0_124;
	bra.uni 	$L__BB0_123;
$L__BB0_124:
	setp.eq.s32 	%p62, %r66, 0;
	@%p62 bra 	$L__BB0_133;
	and.b32  	%r73, %r164, 7;
	setp.lt.u32 	%p63, %r66, 8;
	@%p63 bra 	$L__BB0_127;
	cvt.u64.u32 	%rd225, %r980;
	mul.wide.u32 	%rd226, %r980, 4;
	add.s64 	%rd227, %rd5, %rd226;
	ld.local.u32 	%r556, [%rd227];
	add.s64 	%rd228, %rd61, %rd225;
	shl.b64 	%rd229, %rd228, 2;
	add.s64 	%rd230, %rd2, %rd229;
	st.global.u32 	[%rd230], %r556;
	ld.local.u32 	%r557, [%rd227+4];
	st.global.u32 	[%rd230+4], %r557;
	ld.local.u32 	%r558, [%rd227+8];
	st.global.u32 	[%rd230+8], %r558;
	ld.local.u32 	%r559, [%rd227+12];
	st.global.u32 	[%rd230+12], %r559;
	ld.local.u32 	%r560, [%rd227+16];
	st.global.u32 	[%rd230+16], %r560;
	ld.local.u32 	%r561, [%rd227+20];
	st.global.u32 	[%rd230+20], %r561;
	ld.local.u32 	%r562, [%rd227+24];
	st.global.u32 	[%rd230+24], %r562;
	ld.local.u32 	%r563, [%rd227+28];
	st.global.u32 	[%rd230+28], %r563;
	add.s32 	%r980, %r980, 8;
$L__BB0_127:
	setp.eq.s32 	%p64, %r73, 0;
	@%p64 bra 	$L__BB0_133;
	and.b32  	%r76, %r164, 3;
	setp.lt.u32 	%p65, %r73, 4;
	@%p65 bra 	$L__BB0_130;
	cvt.u64.u32 	%rd231, %r980;
	mul.wide.u32 	%rd232, %r980, 4;
	add.s64 	%rd233, %rd5, %rd232;
	ld.local.u32 	%r564, [%rd233];
	add.s64 	%rd234, %rd61, %rd231;
	shl.b64 	%rd235, %rd234, 2;
	add.s64 	%rd236, %rd2, %rd235;
	st.global.u32 	[%rd236], %r564;
	ld.local.u32 	%r565, [%rd233+4];
	st.global.u32 	[%rd236+4], %r565;
	ld.local.u32 	%r566, [%rd233+8];
	st.global.u32 	[%rd236+8], %r566;
	ld.local.u32 	%r567, [%rd233+12];
	st.global.u32 	[%rd236+12], %r567;
	add.s32 	%r980, %r980, 4;
$L__BB0_130:
	setp.eq.s32 	%p66, %r76, 0;
	@%p66 bra 	$L__BB0_133;
	mov.b32 	%r984, 0;
$L__BB0_132:
	.pragma "nounroll";
	cvt.u64.u32 	%rd237, %r980;
	mul.wide.u32 	%rd238, %r980, 4;
	add.s64 	%rd239, %rd5, %rd238;
	ld.local.u32 	%r569, [%rd239];
	add.s64 	%rd240, %rd61, %rd237;
	shl.b64 	%rd241, %rd240, 2;
	add.s64 	%rd242, %rd2, %rd241;
	st.global.u32 	[%rd242], %r569;
	add.s32 	%r980, %r980, 1;
	add.s32 	%r984, %r984, 1;
	setp.ne.s32 	%p67, %r984, %r76;
	@%p67 bra 	$L__BB0_132;
$L__BB0_133:
	add.s64 	%rd362, %rd11, 1;
	setp.gt.u64 	%p68, %rd362, %rd353;
	@%p68 bra 	$L__BB0_231;
	setp.lt.s32 	%p69, %r163, 1;
	cvt.u64.u32 	%rd243, %r164;
	mul.lo.s64 	%rd63, %rd243, %rd6;
	@%p69 bra 	$L__BB0_199;
	add.s32 	%r83, %r163, -1;
	and.b32  	%r84, %r163, 3;
	and.b32  	%r85, %r163, 15;
	and.b32  	%r86, %r163, 7;
	and.b32  	%r87, %r164, 15;
	and.b32  	%r88, %r164, 7;
	and.b32  	%r89, %r163, 2147483632;
	and.b32  	%r90, %r164, 3;
	and.b32  	%r627, %r163, 2147483644;
	neg.s32 	%r91, %r627;
$L__BB0_136:
	mov.u32 	%r986, %r164;
$L__BB0_137:
	setp.lt.s32 	%p89, %r986, 1;
	@%p89 bra 	$L__BB0_174;
	add.s32 	%r94, %r986, -1;
	mov.b32 	%r628, 1;
	shl.b32 	%r629, %r628, %r986;
	cvt.s64.s32 	%rd65, %r629;
	shr.u64 	%rd274, %rd65, 1;
	add.s64 	%rd66, %rd274, %rd362;
	or.b64  	%rd275, %rd66, %rd65;
	and.b64  	%rd276, %rd275, -4294967296;
	setp.ne.s64 	%p90, %rd276, 0;
	@%p90 bra 	$L__BB0_140;
	cvt.u32.u64 	%r630, %rd65;
	cvt.u32.u64 	%r631, %rd66;
	div.u32 	%r632, %r631, %r630;
	cvt.u64.u32 	%rd363, %r632;
	bra.uni 	$L__BB0_141;
$L__BB0_140:
	div.u64 	%rd363, %rd66, %rd65;
$L__BB0_141:
	cvt.u32.u64 	%r633, %rd363;
	and.b32  	%r95, %r633, 1;
	mul.wide.u32 	%rd277, %r94, 4;
	add.s64 	%rd70, %rd5, %rd277;
	ld.local.u32 	%r634, [%rd70];
	shl.b32 	%r635, %r633, 1;
	and.b32  	%r636, %r635, 2;
	add.s32 	%r96, %r636, -1;
	setp.eq.s32 	%p91, %r634, %r96;
	mov.u32 	%r986, %r94;
	@%p91 bra 	$L__BB0_137;
	setp.lt.u32 	%p92, %r83, 3;
	mul.lo.s32 	%r133, %r94, %r163;
	mov.b32 	%r1007, 0;
	@%p92 bra 	$L__BB0_157;
	add.s64 	%rd366, %rd3, 8;
	add.s64 	%rd364, %rd4, 8;
	mul.wide.s32 	%rd278, %r133, 4;
	add.s64 	%rd279, %rd1, %rd278;
	add.s64 	%rd365, %rd279, 8;
	mov.u32 	%r987, %r91;
	mov.u32 	%r988, %r133;
$L__BB0_144:
	.pragma "nounroll";
	setp.eq.s32 	%p93, %r95, 0;
	mul.wide.s32 	%rd280, %r988, 4;
	add.s64 	%rd74, %rd1, %rd280;
	@%p93 bra 	$L__BB0_146;
	ld.global.u32 	%r638, [%rd74];
	shl.b32 	%r639, %r638, 1;
	ld.local.u32 	%r640, [%rd364+-8];
	add.s32 	%r641, %r640, %r639;
	st.local.u32 	[%rd364+-8], %r641;
	ld.local.u32 	%r642, [%rd366+-8];
	sub.s32 	%r643, %r642, %r639;
	st.local.u32 	[%rd366+-8], %r643;
	bra.uni 	$L__BB0_147;
$L__BB0_146:
	ld.global.u32 	%r644, [%rd74];
	shl.b32 	%r645, %r644, 1;
	ld.local.u32 	%r646, [%rd364+-8];
	sub.s32 	%r647, %r646, %r645;
	st.local.u32 	[%rd364+-8], %r647;
	ld.local.u32 	%r648, [%rd366+-8];
	add.s32 	%r649, %r648, %r645;
	st.local.u32 	[%rd366+-8], %r649;
$L__BB0_147:
	@%p93 bra 	$L__BB0_149;
	ld.global.u32 	%r650, [%rd365+-4];
	shl.b32 	%r651, %r650, 1;
	ld.local.u32 	%r652, [%rd364+-4];
	add.s32 	%r653, %r652, %r651;
	st.local.u32 	[%rd364+-4], %r653;
	ld.local.u32 	%r654, [%rd366+-4];
	sub.s32 	%r655, %r654, %r651;
	st.local.u32 	[%rd366+-4], %r655;
	bra.uni 	$L__BB0_150;
$L__BB0_149:
	ld.global.u32 	%r656, [%rd365+-4];
	shl.b32 	%r657, %r656, 1;
	ld.local.u32 	%r658, [%rd364+-4];
	sub.s32 	%r659, %r658, %r657;
	st.local.u32 	[%rd364+-4], %r659;
	ld.local.u32 	%r660, [%rd366+-4];
	add.s32 	%r661, %r660, %r657;
	st.local.u32 	[%rd366+-4], %r661;
$L__BB0_150:
	@%p93 bra 	$L__BB0_152;
	ld.global.u32 	%r662, [%rd365];
	shl.b32 	%r663, %r662, 1;
	ld.local.u32 	%r664, [%rd364];
	add.s32 	%r665, %r664, %r663;
	st.local.u32 	[%rd364], %r665;
	ld.local.u32 	%r666, [%rd366];
	sub.s32 	%r667, %r666, %r663;
	st.local.u32 	[%rd366], %r667;
	bra.uni 	$L__BB0_153;
$L__BB0_152:
	ld.global.u32 	%r668, [%rd365];
	shl.b32 	%r669, %r668, 1;
	ld.local.u32 	%r670, [%rd364];
	sub.s32 	%r671, %r670, %r669;
	st.local.u32 	[%rd364], %r671;
	ld.local.u32 	%r672, [%rd366];
	add.s32 	%r673, %r672, %r669;
	st.local.u32 	[%rd366], %r673;
$L__BB0_153:
	@%p93 bra 	$L__BB0_155;
	ld.global.u32 	%r674, [%rd365+4];
	shl.b32 	%r675, %r674, 1;
	ld.local.u32 	%r676, [%rd364+4];
	add.s32 	%r677, %r676, %r675;
	st.local.u32 	[%rd364+4], %r677;
	ld.local.u32 	%r678, [%rd366+4];
	sub.s32 	%r679, %r678, %r675;
	st.local.u32 	[%rd366+4], %r679;
	bra.uni 	$L__BB0_156;
$L__BB0_155:
	ld.global.u32 	%r680, [%rd365+4];
	shl.b32 	%r681, %r680, 1;
	ld.local.u32 	%r682, [%rd364+4];
	sub.s32 	%r683, %r682, %r681;
	st.local.u32 	[%rd364+4], %r683;
	ld.local.u32 	%r684, [%rd366+4];
	add.s32 	%r685, %r684, %r681;
	st.local.u32 	[%rd366+4], %r685;
$L__BB0_156:
	and.b32  	%r1007, %r163, 2147483644;
	add.s32 	%r988, %r988, 4;
	add.s32 	%r987, %r987, 4;
	add.s64 	%rd366, %rd366, 16;
	add.s64 	%rd365, %rd365, 16;
	add.s64 	%rd364, %rd364, 16;
	setp.eq.s32 	%p97, %r987, 0;
	@%p97 bra 	$L__BB0_157;
	bra.uni 	$L__BB0_144;
$L__BB0_157:
	setp.eq.s32 	%p98, %r84, 0;
	@%p98 bra 	$L__BB0_198;
	setp.eq.s32 	%p99, %r84, 1;
	@%p99 bra 	$L__BB0_194;
	setp.eq.s32 	%p100, %r95, 0;
	@%p100 bra 	$L__BB0_189;
	add.s32 	%r686, %r1007, %r133;
	mul.wide.s32 	%rd281, %r686, 4;
	add.s64 	%rd282, %rd1, %rd281;
	ld.global.u32 	%r687, [%rd282];
	shl.b32 	%r688, %r687, 1;
	mul.wide.u32 	%rd283, %r1007, 4;
	add.s64 	%rd284, %rd4, %rd283;
	ld.local.u32 	%r689, [%rd284];
	add.s32 	%r690, %r689, %r688;
	st.local.u32 	[%rd284], %r690;
	add.s64 	%rd285, %rd3, %rd283;
	ld.local.u32 	%r691, [%rd285];
	sub.s32 	%r692, %r691, %r688;
	st.local.u32 	[%rd285], %r692;
	bra.uni 	$L__BB0_190;
$L__BB0_161:
	add.s32 	%r915, %r164, -1;
	setp.lt.u32 	%p117, %r915, 15;
	mov.b32 	%r995, 0;
	@%p117 bra 	$L__BB0_164;
	mov.b32 	%r992, 0;
$L__BB0_163:
	.pragma "nounroll";
	cvt.u64.u32 	%rd327, %r992;
	mul.wide.u32 	%rd328, %r992, 4;
	add.s64 	%rd329, %rd5, %rd328;
	ld.local.v4.u32 	{%r917, %r918, %r919, %r920}, [%rd329];
	add.s64 	%rd330, %rd63, %rd327;
	shl.b64 	%rd331, %rd330, 2;
	add.s64 	%rd332, %rd2, %rd331;
	st.global.u32 	[%rd332], %r917;
	st.global.u32 	[%rd332+4], %r918;
	st.global.u32 	[%rd332+8], %r919;
	st.global.u32 	[%rd332+12], %r920;
	ld.local.v4.u32 	{%r921, %r922, %r923, %r924}, [%rd329+16];
	st.global.u32 	[%rd332+16], %r921;
	st.global.u32 	[%rd332+20], %r922;
	st.global.u32 	[%rd332+24], %r923;
	st.global.u32 	[%rd332+28], %r924;
	ld.local.v4.u32 	{%r925, %r926, %r927, %r928}, [%rd329+32];
	st.global.u32 	[%rd332+32], %r925;
	st.global.u32 	[%rd332+36], %r926;
	st.global.u32 	[%rd332+40], %r927;
	st.global.u32 	[%rd332+44], %r928;
	ld.local.v4.u32 	{%r929, %r930, %r931, %r932}, [%rd329+48];
	st.global.u32 	[%rd332+48], %r929;
	st.global.u32 	[%rd332+52], %r930;
	st.global.u32 	[%rd332+56], %r931;
	st.global.u32 	[%rd332+60], %r932;
	add.s32 	%r992, %r992, 16;
	and.b32  	%r995, %r164, 2147483632;
	setp.eq.s32 	%p118, %r992, %r995;
	@%p118 bra 	$L__BB0_164;
	bra.uni 	$L__BB0_163;
$L__BB0_164:
	setp.eq.s32 	%p119, %r87, 0;
	mov.u32 	%r993, %r991;
	@%p119 bra 	$L__BB0_188;
	add.s32 	%r933, %r87, -1;
	setp.lt.u32 	%p120, %r933, 7;
	@%p120 bra 	$L__BB0_167;
	cvt.u64.u32 	%rd333, %r995;
	mul.wide.u32 	%rd334, %r995, 4;
	add.s64 	%rd335, %rd5, %rd334;
	ld.local.u32 	%r934, [%rd335];
	add.s64 	%rd336, %rd63, %rd333;
	shl.b64 	%rd337, %rd336, 2;
	add.s64 	%rd338, %rd2, %rd337;
	st.global.u32 	[%rd338], %r934;
	ld.local.u32 	%r935, [%rd335+4];
	st.global.u32 	[%rd338+4], %r935;
	ld.local.u32 	%r936, [%rd335+8];
	st.global.u32 	[%rd338+8], %r936;
	ld.local.u32 	%r937, [%rd335+12];
	st.global.u32 	[%rd338+12], %r937;
	ld.local.u32 	%r938, [%rd335+16];
	st.global.u32 	[%rd338+16], %r938;
	ld.local.u32 	%r939, [%rd335+20];
	st.global.u32 	[%rd338+20], %r939;
	ld.local.u32 	%r940, [%rd335+24];
	st.global.u32 	[%rd338+24], %r940;
	ld.local.u32 	%r941, [%rd335+28];
	st.global.u32 	[%rd338+28], %r941;
	add.s32 	%r995, %r995, 8;
$L__BB0_167:
	setp.eq.s32 	%p121, %r88, 0;
	mov.u32 	%r993, %r991;
	@%p121 bra 	$L__BB0_188;
	add.s32 	%r942, %r88, -1;
	setp.lt.u32 	%p122, %r942, 3;
	@%p122 bra 	$L__BB0_170;
	cvt.u64.u32 	%rd339, %r995;
	mul.wide.u32 	%rd340, %r995, 4;
	add.s64 	%rd341, %rd5, %rd340;
	ld.local.u32 	%r943, [%rd341];
	add.s64 	%rd342, %rd63, %rd339;
	shl.b64 	%rd343, %rd342, 2;
	add.s64 	%rd344, %rd2, %rd343;
	st.global.u32 	[%rd344], %r943;
	ld.local.u32 	%r944, [%rd341+4];
	st.global.u32 	[%rd344+4], %r944;
	ld.local.u32 	%r945, [%rd341+8];
	st.global.u32 	[%rd344+8], %r945;
	ld.local.u32 	%r946, [%rd341+12];
	st.global.u32 	[%rd344+12], %r946;
	add.s32 	%r995, %r995, 4;
$L__BB0_170:
	setp.eq.s32 	%p123, %r90, 0;
	mov.u32 	%r993, %r991;
	@%p123 bra 	$L__BB0_188;
	setp.eq.s32 	%p124, %r90, 1;
	cvt.u64.u32 	%rd345, %r995;
	mul.wide.u32 	%rd346, %r995, 4;
	add.s64 	%rd79, %rd5, %rd346;
	ld.local.u32 	%r947, [%rd79];
	add.s64 	%rd347, %rd63, %rd345;
	shl.b64 	%rd348, %rd347, 2;
	add.s64 	%rd80, %rd2, %rd348;
	st.global.u32 	[%rd80], %r947;
	mov.u32 	%r993, %r991;
	@%p124 bra 	$L__BB0_188;
	setp.eq.s32 	%p125, %r90, 2;
	ld.local.u32 	%r948, [%rd79+4];
	st.global.u32 	[%rd80+4], %r948;
	mov.u32 	%r993, %r991;
	@%p125 bra 	$L__BB0_188;
	ld.local.u32 	%r949, [%rd79+8];
	st.global.u32 	[%rd80+8], %r949;
	mov.u32 	%r993, %r991;
	bra.uni 	$L__BB0_188;
$L__BB0_174:
	setp.lt.u32 	%p105, %r83, 15;
	mov.b32 	%r991, 0;
	mov.u32 	%r1002, %r991;
	@%p105 bra 	$L__BB0_177;
	mov.b32 	%r991, 0;
	mov.u32 	%r990, %r991;
$L__BB0_176:
	.pragma "nounroll";
	mul.wide.u32 	%rd317, %r990, 4;
	add.s64 	%rd318, %rd4, %rd317;
	ld.local.v4.u32 	{%r730, %r731, %r732, %r733}, [%rd318];
	abs.s32 	%r734, %r730;
	add.s64 	%rd319, %rd3, %rd317;
	ld.local.v4.u32 	{%r735, %r736, %r737, %r738}, [%rd319];
	abs.s32 	%r739, %r735;
	add.s32 	%r740, %r734, %r991;
	add.s32 	%r741, %r740, %r739;
	abs.s32 	%r742, %r731;
	abs.s32 	%r743, %r736;
	add.s32 	%r744, %r742, %r741;
	add.s32 	%r745, %r744, %r743;
	abs.s32 	%r746, %r732;
	abs.s32 	%r747, %r737;
	add.s32 	%r748, %r746, %r745;
	add.s32 	%r749, %r748, %r747;
	abs.s32 	%r750, %r733;
	abs.s32 	%r751, %r738;
	add.s32 	%r752, %r750, %r749;
	add.s32 	%r753, %r752, %r751;
	ld.local.v4.u32 	{%r754, %r755, %r756, %r757}, [%rd318+16];
	abs.s32 	%r758, %r754;
	ld.local.v4.u32 	{%r759, %r760, %r761, %r762}, [%rd319+16];
	abs.s32 	%r763, %r759;
	add.s32 	%r764, %r758, %r753;
	add.s32 	%r765, %r764, %r763;
	abs.s32 	%r766, %r755;
	abs.s32 	%r767, %r760;
	add.s32 	%r768, %r766, %r765;
	add.s32 	%r769, %r768, %r767;
	abs.s32 	%r770, %r756;
	abs.s32 	%r771, %r761;
	add.s32 	%r772, %r770, %r769;
	add.s32 	%r773, %r772, %r771;
	abs.s32 	%r774, %r757;
	abs.s32 	%r775, %r762;
	add.s32 	%r776, %r774, %r773;
	add.s32 	%r777, %r776, %r775;
	ld.local.v4.u32 	{%r778, %r779, %r780, %r781}, [%rd318+32];
	abs.s32 	%r782, %r778;
	ld.local.v4.u32 	{%r783, %r784, %r785, %r786}, [%rd319+32];
	abs.s32 	%r787, %r783;
	add.s32 	%r788, %r782, %r777;
	add.s32 	%r789, %r788, %r787;
	abs.s32 	%r790, %r779;
	abs.s32 	%r791, %r784;
	add.s32 	%r792, %r790, %r789;
	add.s32 	%r793, %r792, %r791;
	abs.s32 	%r794, %r780;
	abs.s32 	%r795, %r785;
	add.s32 	%r796, %r794, %r793;
	add.s32 	%r797, %r796, %r795;
	abs.s32 	%r798, %r781;
	abs.s32 	%r799, %r786;
	add.s32 	%r800, %r798, %r797;
	add.s32 	%r801, %r800, %r799;
	ld.local.v4.u32 	{%r802, %r803, %r804, %r805}, [%rd318+48];
	abs.s32 	%r806, %r802;
	ld.local.v4.u32 	{%r807, %r808, %r809, %r810}, [%rd319+48];
	abs.s32 	%r811, %r807;
	add.s32 	%r812, %r806, %r801;
	add.s32 	%r813, %r812, %r811;
	abs.s32 	%r814, %r803;
	abs.s32 	%r815, %r808;
	add.s32 	%r816, %r814, %r813;
	add.s32 	%r817, %r816, %r815;
	abs.s32 	%r818, %r804;
	abs.s32 	%r819, %r809;
	add.s32 	%r820, %r818, %r817;
	add.s32 	%r821, %r820, %r819;
	abs.s32 	%r822, %r805;
	abs.s32 	%r823, %r810;
	add.s32 	%r824, %r822, %r821;
	add.s32 	%r991, %r824, %r823;
	add.s32 	%r990, %r990, 16;
	setp.eq.s32 	%p106, %r990, %r89;
	mov.u32 	%r1002, %r89;
	@%p106 bra 	$L__BB0_177;
	bra.uni 	$L__BB0_176;
$L__BB0_177:
	setp.eq.s32 	%p107, %r85, 0;
	@%p107 bra 	$L__BB0_187;
	add.s32 	%r826, %r85, -1;
	setp.lt.u32 	%p108, %r826, 7;
	@%p108 bra 	$L__BB0_180;
	mul.wide.u32 	%rd320, %r1002, 4;
	add.s64 	%rd321, %rd4, %rd320;
	ld.local.u32 	%r827, [%rd321];
	abs.s32 	%r828, %r827;
	add.s64 	%rd322, %rd3, %rd320;
	ld.local.u32 	%r829, [%rd322];
	abs.s32 	%r830, %r829;
	add.s32 	%r831, %r828, %r991;
	add.s32 	%r832, %r831, %r830;
	ld.local.u32 	%r833, [%rd321+4];
	abs.s32 	%r834, %r833;
	ld.local.u32 	%r835, [%rd322+4];
	abs.s32 	%r836, %r835;
	add.s32 	%r837, %r834, %r832;
	add.s32 	%r838, %r837, %r836;
	ld.local.u32 	%r839, [%rd321+8];
	abs.s32 	%r840, %r839;
	ld.local.u32 	%r841, [%rd322+8];
	abs.s32 	%r842, %r841;
	add.s32 	%r843, %r840, %r838;
	add.s32 	%r844, %r843, %r842;
	ld.local.u32 	%r845, [%rd321+12];
	abs.s32 	%r846, %r845;
	ld.local.u32 	%r847, [%rd322+12];
	abs.s32 	%r848, %r847;
	add.s32 	%r849, %r846, %r844;
	add.s32 	%r850, %r849, %r848;
	ld.local.u32 	%r851, [%rd321+16];
	abs.s32 	%r852, %r851;
	ld.local.u32 	%r853, [%rd322+16];
	abs.s32 	%r854, %r853;
	add.s32 	%r855, %r852, %r850;
	add.s32 	%r856, %r855, %r854;
	ld.local.u32 	%r857, [%rd321+20];
	abs.s32 	%r858, %r857;
	ld.local.u32 	%r859, [%rd322+20];
	abs.s32 	%r860, %r859;
	add.s32 	%r861, %r858, %r856;
	add.s32 	%r862, %r861, %r860;
	ld.local.u32 	%r863, [%rd321+24];
	abs.s32 	%r864, %r863;
	ld.local.u32 	%r865, [%rd322+24];
	abs.s32 	%r866, %r865;
	add.s32 	%r867, %r864, %r862;
	add.s32 	%r868, %r867, %r866;
	ld.local.u32 	%r869, [%rd321+28];
	abs.s32 	%r870, %r869;
	ld.local.u32 	%r871, [%rd322+28];
	abs.s32 	%r872, %r871;
	add.s32 	%r873, %r870, %r868;
	add.s32 	%r991, %r873, %r872;
	add.s32 	%r1002, %r1002, 8;
$L__BB0_180:
	setp.eq.s32 	%p109, %r86, 0;
	@%p109 bra 	$L__BB0_187;
	add.s32 	%r875, %r86, -1;
	setp.lt.u32 	%p110, %r875, 3;
	@%p110 bra 	$L__BB0_183;
	mul.wide.u32 	%rd323, %r1002, 4;
	add.s64 	%rd324, %rd4, %rd323;
	ld.local.u32 	%r876, [%rd324];
	abs.s32 	%r877, %r876;
	add.s64 	%rd325, %rd3, %rd323;
	ld.local.u32 	%r878, [%rd325];
	abs.s32 	%r879, %r878;
	add.s32 	%r880, %r877, %r991;
	add.s32 	%r881, %r880, %r879;
	ld.local.u32 	%r882, [%rd324+4];
	abs.s32 	%r883, %r882;
	ld.local.u32 	%r884, [%rd325+4];
	abs.s32 	%r885, %r884;
	add.s32 	%r886, %r883, %r881;
	add.s32 	%r887, %r886, %r885;
	ld.local.u32 	%r888, [%rd324+8];
	abs.s32 	%r889, %r888;
	ld.local.u32 	%r890, [%rd325+8];
	abs.s32 	%r891, %r890;
	add.s32 	%r892, %r889, %r887;
	add.s32 	%r893, %r892, %r891;
	ld.local.u32 	%r894, [%rd324+12];
	abs.s32 	%r895, %r894;
	ld.local.u32 	%r896, [%rd325+12];
	abs.s32 	%r897, %r896;
	add.s32 	%r898, %r895, %r893;
	add.s32 	%r991, %r898, %r897;
	add.s32 	%r1002, %r1002, 4;
$L__BB0_183:
	setp.eq.s32 	%p111, %r84, 0;
	@%p111 bra 	$L__BB0_187;
	setp.eq.s32 	%p112, %r84, 1;
	mul.wide.u32 	%rd326, %r1002, 4;
	add.s64 	%rd81, %rd4, %rd326;
	ld.local.u32 	%r899, [%rd81];
	abs.s32 	%r900, %r899;
	add.s64 	%rd82, %rd3, %rd326;
	ld.local.u32 	%r901, [%rd82];
	abs.s32 	%r902, %r901;
	add.s32 	%r903, %r900, %r991;
	add.s32 	%r991, %r903, %r902;
	@%p112 bra 	$L__BB0_187;
	setp.eq.s32 	%p113, %r84, 2;
	ld.local.u32 	%r904, [%rd81+4];
	abs.s32 	%r905, %r904;
	ld.local.u32 	%r906, [%rd82+4];
	abs.s32 	%r907, %r906;
	add.s32 	%r908, %r905, %r991;
	add.s32 	%r991, %r908, %r907;
	@%p113 bra 	$L__BB0_187;
	ld.local.u32 	%r909, [%rd81+8];
	abs.s32 	%r910, %r909;
	ld.local.u32 	%r911, [%rd82+8];
	abs.s32 	%r912, %r911;
	add.s32 	%r913, %r910, %r991;
	add.s32 	%r991, %r913, %r912;
$L__BB0_187:
	setp.lt.s32 	%p114, %r164, 1;
	setp.le.s32 	%p115, %r991, %r993;
	or.pred  	%p116, %p115, %p114;
	max.s32 	%r993, %r991, %r993;
	@%p116 bra 	$L__BB0_188;
	bra.uni 	$L__BB0_161;
$L__BB0_188:
	add.s64 	%rd362, %rd362, 1;
	setp.gt.u64 	%p126, %rd362, %rd353;
	@%p126 bra 	$L__BB0_231;
	bra.uni 	$L__BB0_136;
$L__BB0_189:
	add.s32 	%r693, %r1007, %r133;
	mul.wide.s32 	%rd286, %r693, 4;
	add.s64 	%rd287, %rd1, %rd286;
	ld.global.u32 	%r694, [%rd287];
	shl.b32 	%r695, %r694, 1;
	mul.wide.u32 	%rd288, %r1007, 4;
	add.s64 	%rd289, %rd4, %rd288;
	ld.local.u32 	%r696, [%rd289];
	sub.s32 	%r697, %r696, %r695;
	st.local.u32 	[%rd289], %r697;
	add.s64 	%rd290, %rd3, %rd288;
	ld.local.u32 	%r698, [%rd290];
	add.s32 	%r699, %r698, %r695;
	st.local.u32 	[%rd290], %r699;
$L__BB0_190:
	@%p100 bra 	$L__BB0_192;
	cvt.s64.s32 	%rd291, %r133;
	cvt.u64.u32 	%rd292, %r1007;
	add.s64 	%rd293, %rd292, %rd291;
	shl.b64 	%rd294, %rd293, 2;
	add.s64 	%rd295, %rd1, %rd294;
	ld.global.u32 	%r700, [%rd295+4];
	shl.b32 	%r701, %r700, 1;
	mul.wide.u32 	%rd296, %r1007, 4;
	add.s64 	%rd297, %rd4, %rd296;
	ld.local.u32 	%r702, [%rd297+4];
	add.s32 	%r703, %r702, %r701;
	st.local.u32 	[%rd297+4], %r703;
	add.s64 	%rd298, %rd3, %rd296;
	ld.local.u32 	%r704, [%rd298+4];
	sub.s32 	%r705, %r704, %r701;
	st.local.u32 	[%rd298+4], %r705;
	bra.uni 	$L__BB0_193;
$L__BB0_192:
	cvt.s64.s32 	%rd299, %r133;
	cvt.u64.u32 	%rd300, %r1007;
	add.s64 	%rd301, %rd300, %rd299;
	shl.b64 	%rd302, %rd301, 2;
	add.s64 	%rd303, %rd1, %rd302;
	ld.global.u32 	%r706, [%rd303+4];
	shl.b32 	%r707, %r706, 1;
	mul.wide.u32 	%rd304, %r1007, 4;
	add.s64 	%rd305, %rd4, %rd304;
	ld.local.u32 	%r708, [%rd305+4];
	sub.s32 	%r709, %r708, %r707;
	st.local.u32 	[%rd305+4], %r709;
	add.s64 	%rd306, %rd3, %rd304;
	ld.local.u32 	%r710, [%rd306+4];
	add.s32 	%r711, %r710, %r707;
	st.local.u32 	[%rd306+4], %r711;
$L__BB0_193:
	add.s32 	%r1007, %r1007, 2;
$L__BB0_194:
	and.b32  	%r712, %r163, 1;
	setp.eq.b32 	%p102, %r712, 1;
	not.pred 	%p103, %p102;
	@%p103 bra 	$L__BB0_198;
	setp.eq.s32 	%p104, %r95, 0;
	@%p104 bra 	$L__BB0_197;
	add.s32 	%r713, %r1007, %r133;
	mul.wide.s32 	%rd307, %r713, 4;
	add.s64 	%rd308, %rd1, %rd307;
	ld.global.u32 	%r714, [%rd308];
	shl.b32 	%r715, %r714, 1;
	mul.wide.u32 	%rd309, %r1007, 4;
	add.s64 	%rd310, %rd4, %rd309;
	ld.local.u32 	%r716, [%rd310];
	add.s32 	%r717, %r716, %r715;
	st.local.u32 	[%rd310], %r717;
	add.s64 	%rd311, %rd3, %rd309;
	ld.local.u32 	%r718, [%rd311];
	sub.s32 	%r719, %r718, %r715;
	st.local.u32 	[%rd311], %r719;
	bra.uni 	$L__BB0_198;
$L__BB0_197:
	add.s32 	%r720, %r1007, %r133;
	mul.wide.s32 	%rd312, %r720, 4;
	add.s64 	%rd313, %rd1, %rd312;
	ld.global.u32 	%r721, [%rd313];
	shl.b32 	%r722, %r721, 1;
	mul.wide.u32 	%rd314, %r1007, 4;
	add.s64 	%rd315, %rd4, %rd314;
	ld.local.u32 	%r723, [%rd315];
	sub.s32 	%r724, %r723, %r722;
	st.local.u32 	[%rd315], %r724;
	add.s64 	%rd316, %rd3, %rd314;
	ld.local.u32 	%r725, [%rd316];
	add.s32 	%r726, %r725, %r722;
	st.local.u32 	[%rd316], %r726;
$L__BB0_198:
	st.local.u32 	[%rd70], %r96;
	bra.uni 	$L__BB0_174;
$L__BB0_199:
	setp.gt.s32 	%p70, %r164, 0;
	@%p70 bra 	$L__BB0_200;
	bra.uni 	$L__BB0_223;
$L__BB0_200:
	and.b32  	%r137, %r164, 15;
	add.s32 	%r138, %r137, -1;
	and.b32  	%r139, %r164, 7;
	add.s32 	%r140, %r139, -1;
	and.b32  	%r141, %r164, 2147483632;
	and.b32  	%r142, %r164, 3;
$L__BB0_201:
	mov.u32 	%r1009, %r164;
$L__BB0_202:
	setp.lt.s32 	%p71, %r1009, 1;
	@%p71 bra 	$L__BB0_208;
	add.s32 	%r145, %r1009, -1;
	mov.b32 	%r570, 1;
	shl.b32 	%r571, %r570, %r1009;
	cvt.s64.s32 	%rd87, %r571;
	shr.u64 	%rd244, %rd87, 1;
	add.s64 	%rd88, %rd244, %rd362;
	or.b64  	%rd245, %rd88, %rd87;
	and.b64  	%rd246, %rd245, -4294967296;
	setp.ne.s64 	%p72, %rd246, 0;
	@%p72 bra 	$L__BB0_205;
	cvt.u32.u64 	%r572, %rd87;
	cvt.u32.u64 	%r573, %rd88;
	div.u32 	%r574, %r573, %r572;
	cvt.u64.u32 	%rd368, %r574;
	bra.uni 	$L__BB0_206;
$L__BB0_205:
	div.u64 	%rd368, %rd88, %rd87;
$L__BB0_206:
	cvt.u32.u64 	%r575, %rd368;
	mul.wide.u32 	%rd247, %r145, 4;
	add.s64 	%rd92, %rd5, %rd247;
	ld.local.u32 	%r576, [%rd92];
	shl.b32 	%r577, %r575, 1;
	and.b32  	%r578, %r577, 2;
	add.s32 	%r146, %r578, -1;
	setp.eq.s32 	%p73, %r576, %r146;
	mov.u32 	%r1009, %r145;
	@%p73 bra 	$L__BB0_202;
	st.local.u32 	[%rd92], %r146;
$L__BB0_208:
	setp.lt.s32 	%p74, %r993, 0;
	@%p74 bra 	$L__BB0_210;
$L__BB0_209:
	add.s64 	%rd362, %rd362, 1;
	setp.gt.u64 	%p84, %rd362, %rd353;
	@%p84 bra 	$L__BB0_231;
	bra.uni 	$L__BB0_201;
$L__BB0_210:
	setp.lt.u32 	%p75, %r164, 16;
	mov.b32 	%r1013, 0;
	@%p75 bra 	$L__BB0_213;
	mov.b32 	%r1010, 0;
$L__BB0_212:
	.pragma "nounroll";
	cvt.u64.u32 	%rd248, %r1010;
	mul.wide.u32 	%rd249, %r1010, 4;
	add.s64 	%rd250, %rd5, %rd249;
	ld.local.v4.u32 	{%r581, %r582, %r583, %r584}, [%rd250];
	add.s64 	%rd251, %rd63, %rd248;
	shl.b64 	%rd252, %rd251, 2;
	add.s64 	%rd253, %rd2, %rd252;
	st.global.u32 	[%rd253], %r581;
	st.global.u32 	[%rd253+4], %r582;
	st.global.u32 	[%rd253+8], %r583;
	st.global.u32 	[%rd253+12], %r584;
	ld.local.v4.u32 	{%r585, %r586, %r587, %r588}, [%rd250+16];
	st.global.u32 	[%rd253+16], %r585;
	st.global.u32 	[%rd253+20], %r586;
	st.global.u32 	[%rd253+24], %r587;
	st.global.u32 	[%rd253+28], %r588;
	ld.local.v4.u32 	{%r589, %r590, %r591, %r592}, [%rd250+32];
	st.global.u32 	[%rd253+32], %r589;
	st.global.u32 	[%rd253+36], %r590;
	st.global.u32 	[%rd253+40], %r591;
	st.global.u32 	[%rd253+44], %r592;
	ld.local.v4.u32 	{%r593, %r594, %r595, %r596}, [%rd250+48];
	st.global.u32 	[%rd253+48], %r593;
	st.global.u32 	[%rd253+52], %r594;
	st.global.u32 	[%rd253+56], %r595;
	st.global.u32 	[%rd253+60], %r596;
	add.s32 	%r1010, %r1010, 16;
	setp.eq.s32 	%p76, %r1010, %r141;
	mov.u32 	%r1013, %r141;
	@%p76 bra 	$L__BB0_213;
	bra.uni 	$L__BB0_212;
$L__BB0_213:
	setp.eq.s32 	%p77, %r137, 0;
	mov.b32 	%r993, 0;
	@%p77 bra 	$L__BB0_209;
	setp.lt.u32 	%p78, %r138, 7;
	@%p78 bra 	$L__BB0_216;
	cvt.u64.u32 	%rd254, %r1013;
	mul.wide.u32 	%rd255, %r1013, 4;
	add.s64 	%rd256, %rd5, %rd255;
	ld.local.u32 	%r598, [%rd256];
	add.s64 	%rd257, %rd63, %rd254;
	shl.b64 	%rd258, %rd257, 2;
	add.s64 	%rd259, %rd2, %rd258;
	st.global.u32 	[%rd259], %r598;
	ld.local.u32 	%r599, [%rd256+4];
	st.global.u32 	[%rd259+4], %r599;
	ld.local.u32 	%r600, [%rd256+8];
	st.global.u32 	[%rd259+8], %r600;
	ld.local.u32 	%r601, [%rd256+12];
	st.global.u32 	[%rd259+12], %r601;
	ld.local.u32 	%r602, [%rd256+16];
	st.global.u32 	[%rd259+16], %r602;
	ld.local.u32 	%r603, [%rd256+20];
	st.global.u32 	[%rd259+20], %r603;
	ld.local.u32 	%r604, [%rd256+24];
	st.global.u32 	[%rd259+24], %r604;
	ld.local.u32 	%r605, [%rd256+28];
	st.global.u32 	[%rd259+28], %r605;
	add.s32 	%r1013, %r1013, 8;
$L__BB0_216:
	setp.eq.s32 	%p79, %r139, 0;
	@%p79 bra 	$L__BB0_209;
	setp.lt.u32 	%p80, %r140, 3;
	@%p80 bra 	$L__BB0_219;
	cvt.u64.u32 	%rd260, %r1013;
	mul.wide.u32 	%rd261, %r1013, 4;
	add.s64 	%rd262, %rd5, %rd261;
	ld.local.u32 	%r607, [%rd262];
	add.s64 	%rd263, %rd63, %rd260;
	shl.b64 	%rd264, %rd263, 2;
	add.s64 	%rd265, %rd2, %rd264;
	st.global.u32 	[%rd265], %r607;
	ld.local.u32 	%r608, [%rd262+4];
	st.global.u32 	[%rd265+4], %r608;
	ld.local.u32 	%r609, [%rd262+8];
	st.global.u32 	[%rd265+8], %r609;
	ld.local.u32 	%r610, [%rd262+12];
	st.global.u32 	[%rd265+12], %r610;
	add.s32 	%r1013, %r1013, 4;
$L__BB0_219:
	setp.eq.s32 	%p81, %r142, 0;
	@%p81 bra 	$L__BB0_209;
	setp.eq.s32 	%p82, %r142, 1;
	cvt.u64.u32 	%rd266, %r1013;
	mul.wide.u32 	%rd267, %r1013, 4;
	add.s64 	%rd94, %rd5, %rd267;
	ld.local.u32 	%r613, [%rd94];
	add.s64 	%rd268, %rd63, %rd266;
	shl.b64 	%rd269, %rd268, 2;
	add.s64 	%rd95, %rd2, %rd269;
	st.global.u32 	[%rd95], %r613;
	@%p82 bra 	$L__BB0_209;
	setp.eq.s32 	%p83, %r142, 2;
	ld.local.u32 	%r615, [%rd94+4];
	st.global.u32 	[%rd95+4], %r615;
	@%p83 bra 	$L__BB0_209;
	ld.local.u32 	%r617, [%rd94+8];
	st.global.u32 	[%rd95+8], %r617;
	bra.uni 	$L__BB0_209;
$L__BB0_223:
	mov.u32 	%r1017, %r164;
$L__BB0_224:
	setp.lt.s32 	%p85, %r1017, 1;
	@%p85 bra 	$L__BB0_230;
	add.s32 	%r159, %r1017, -1;
	mov.b32 	%r618, 1;
	shl.b32 	%r619, %r618, %r1017;
	cvt.s64.s32 	%rd97, %r619;
	shr.u64 	%rd270, %rd97, 1;
	add.s64 	%rd98, %rd270, %rd362;
	or.b64  	%rd271, %rd98, %rd97;
	and.b64  	%rd272, %rd271, -4294967296;
	setp.ne.s64 	%p86, %rd272, 0;
	@%p86 bra 	$L__BB0_227;
	cvt.u32.u64 	%r620, %rd97;
	cvt.u32.u64 	%r621, %rd98;
	div.u32 	%r622, %r621, %r620;
	cvt.u64.u32 	%rd370, %r622;
	bra.uni 	$L__BB0_228;
$L__BB0_227:
	div.u64 	%rd370, %rd98, %rd97;
$L__BB0_228:
	cvt.u32.u64 	%r623, %rd370;
	mul.wide.u32 	%rd273, %r159, 4;
	add.s64 	%rd102, %rd5, %rd273;
	ld.local.u32 	%r624, [%rd102];
	shl.b32 	%r625, %r623, 1;
	and.b32  	%r626, %r625, 2;
	add.s32 	%r160, %r626, -1;
	setp.eq.s32 	%p87, %r624, %r160;
	mov.u32 	%r1017, %r159;
	@%p87 bra 	$L__BB0_224;
	st.local.u32 	[%rd102], %r160;
$L__BB0_230:
	max.s32 	%r993, %r993, 0;
	add.s64 	%rd362, %rd362, 1;
	setp.le.u64 	%p88, %rd362, %rd353;
	@%p88 bra 	$L__BB0_223;
$L__BB0_231:
	ld.param.u64 	%rd352, [_Z4funcPiyyyS_S_ii_param_4];
	cvta.to.global.u64 	%rd349, %rd352;
	shl.b64 	%rd350, %rd6, 2;
	add.s64 	%rd351, %rd349, %rd350;
	st.global.u32 	[%rd351], %r993;
	ret;

}


// ===== COMPILED SASS (sm_100) =====

	.target	sm_100

	.elftype	@"ET_EXEC"


//--------------------- .note.nv.tkinfo           --------------------------
	.section	.note.nv.tkinfo,"",@"SHT_NOTE"
	.sectionflags	@"SHF_NOTE_NV_TKINFO"
	.tkinfo
        /*0018*/ 	.word	0x00000002
        /*0030*/ 	.string	""
        /*0030*/ 	.string	"ptxas"
        /*0030*/ 	.string	"Cuda compilation tools, release 13.0, V13.0.88"
        /*0030*/ 	.string	"Build cuda_13.0.r13.0/compiler.36424714_0"
        /*0030*/ 	.string	"-arch sm_100 -m 64 "



//--------------------- .note.nv.cuinfo           --------------------------
	.section	.note.nv.cuinfo,"",@"SHT_NOTE"
	.sectionflags	@"SHF_NOTE_NV_CUINFO"
        /*0018*/ 	.short	0x0002
        /*001a*/ 	.short	0x0064
        /*001c*/ 	.short	0x0082
	.zero		2


//--------------------- .nv.info                  --------------------------
	.section	.nv.info,"",@"SHT_CUDA_INFO"
	.align	4


	//----- nvinfo : EIATTR_REGCOUNT
	.align		4
        /*0000*/ 	.byte	0x04, 0x2f
        /*0002*/ 	.short	(.L_1 - .L_0)
	.align		4
.L_0:
        /*0004*/ 	.word	index@(_Z4funcPiyyyS_S_ii)
        /*0008*/ 	.word	0x0000002c


	//----- nvinfo : EIATTR_FRAME_SIZE
	.align		4
.L_1:
        /*000c*/ 	.byte	0x04, 0x11
        /*000e*/ 	.short	(.L_3 - .L_2)
	.align		4
.L_2:
        /*0010*/ 	.word	index@($__internal_0_$__cuda_sm20_div_u64)
        /*0014*/ 	.word	0x00000600


	//----- nvinfo : EIATTR_FRAME_SIZE
	.align		4
.L_3:
        /*0018*/ 	.byte	0x04, 0x11
        /*001a*/ 	.short	(.L_5 - .L_4)
	.align		4
.L_4:
        /*001c*/ 	.word	index@(_Z4funcPiyyyS_S_ii)
        /*0020*/ 	.word	0x00000600


	//----- nvinfo : EIATTR_MIN_STACK_SIZE
	.align		4
.L_5:
        /*0024*/ 	.byte	0x04, 0x12
        /*0026*/ 	.short	(.L_7 - .L_6)
	.align		4
.L_6:
        /*0028*/ 	.word	index@(_Z4funcPiyyyS_S_ii)
        /*002c*/ 	.word	0x00000600
.L_7:


//--------------------- .nv.compat                --------------------------
	.section	.nv.compat,"",@"SHT_CUDA_COMPAT_INFO"
	.align	4
        /*0000*/ 	.byte	0x02, 0x09, 0x00, 0x00, 0x02, 0x02, 0x01, 0x00, 0x02, 0x05, 0x05, 0x00, 0x03, 0x07, 0x01, 0x01
        /*0010*/ 	.byte	0x02, 0x03, 0x00, 0x00, 0x02, 0x06, 0x01, 0x00, 0x04, 0x0b, 0x08, 0x00, 0x09, 0x00, 0x00, 0x00
        /*0020*/ 	.byte	0x00, 0x00, 0x00, 0x00


//--------------------- .nv.info._Z4funcPiyyyS_S_ii --------------------------
	.section	.nv.info._Z4funcPiyyyS_S_ii,"",@"SHT_CUDA_INFO"
	.sectionflags	@""
	.align	4


	//----- nvinfo : EIATTR_CUDA_API_VERSION
	.align		4
        /*0000*/ 	.byte	0x04, 0x37
        /*0002*/ 	.short	(.L_9 - .L_8)
.L_8:
        /*0004*/ 	.word	0x00000082


	//----- nvinfo : EIATTR_KPARAM_INFO
	.align		4
.L_9:
        /*0008*/ 	.byte	0x04, 0x17
        /*000a*/ 	.short	(.L_11 - .L_10)
.L_10:
        /*000c*/ 	.word	0x00000000
        /*0010*/ 	.short	0x0007
        /*0012*/ 	.short	0x0034
        /*0014*/ 	.byte	0x00, 0xf0, 0x11, 0x00


	//----- nvinfo : EIATTR_KPARAM_INFO
	.align		4
.L_11:
        /*0018*/ 	.byte	0x04, 0x17
        /*001a*/ 	.short	(.L_13 - .L_12)
.L_12:
        /*001c*/ 	.word	0x00000000
        /*0020*/ 	.short	0x0006
        /*0022*/ 	.short	0x0030
        /*0024*/ 	.byte	0x00, 0xf0, 0x11, 0x00


	//----- nvinfo : EIATTR_KPARAM_INFO
	.align		4
.L_13:
        /*0028*/ 	.byte	0x04, 0x17
        /*002a*/ 	.short	(.L_15 - .L_14)
.L_14:
        /*002c*/ 	.word	0x00000000
        /*0030*/ 	.short	0x0005
        /*0032*/ 	.short	0x0028
        /*0034*/ 	.byte	0x00, 0xf5, 0x21, 0x00


	//----- nvinfo : EIATTR_KPARAM_INFO
	.align		4
.L_15:
        /*0038*/ 	.byte	0x04, 0x17
        /*003a*/ 	.short	(.L_17 - .L_16)
.L_16:
        /*003c*/ 	.word	0x00000000
        /*0040*/ 	.short	0x0004
        /*0042*/ 	.short	0x0020
        /*0044*/ 	.byte	0x00, 0xf5, 0x21, 0x00


	//----- nvinfo : EIATTR_KPARAM_INFO
	.align		4
.L_17:
        /*0048*/ 	.byte	0x04, 0x17
        /*004a*/ 	.short	(.L_19 - .L_18)
.L_18:
        /*004c*/ 	.word	0x00000000
        /*0050*/ 	.short	0x0003
        /*0052*/ 	.short	0x0018
        /*0054*/ 	.byte	0x00, 0xf0, 0x21, 0x00


	//----- nvinfo : EIATTR_KPARAM_INFO
	.align		4
.L_19:
        /*0058*/ 	.byte	0x04, 0x17
        /*005a*/ 	.short	(.L_21 - .L_20)
.L_20:
        /*005c*/ 	.word	0x00000000
        /*0060*/ 	.short	0x0002
        /*0062*/ 	.short	0x0010
        /*0064*/ 	.byte	0x00, 0xf0, 0x21, 0x00


	//----- nvinfo : EIATTR_KPARAM_INFO
	.align		4
.L_21:
        /*0068*/ 	.byte	0x04, 0x17
        /*006a*/ 	.short	(.L_23 - .L_22)
.L_22:
        /*006c*/ 	.word	0x00000000
        /*0070*/ 	.short	0x0001
        /*0072*/ 	.short	0x0008
        /*0074*/ 	.byte	0x00, 0xf0, 0x21, 0x00


	//----- nvinfo : EIATTR_KPARAM_INFO
	.align		4
.L_23:
        /*0078*/ 	.byte	0x04, 0x17
        /*007a*/ 	.short	(.L_25 - .L_24)
.L_24:
        /*007c*/ 	.word	0x00000000
        /*0080*/ 	.short	0x0000
        /*0082*/ 	.short	0x0000
        /*0084*/ 	.byte	0x00, 0xf5, 0x21, 0x00


	//----- nvinfo : EIATTR_SPARSE_MMA_MASK
	.align		4
.L_25:
        /*0088*/ 	.byte	0x03, 0x50
        /*008a*/ 	.short	0x0000


	//----- nvinfo : EIATTR_MAXREG_COUNT
	.align		4
        /*008c*/ 	.byte	0x03, 0x1b
        /*008e*/ 	.short	0x00ff


	//----- nvinfo : EIATTR_MERCURY_ISA_VERSION
	.align		4
        /*0090*/ 	.byte	0x03, 0x5f
        /*0092*/ 	.short	0x0101


	//----- nvinfo : EIATTR_INT_WARP_WIDE_INSTR_OFFSETS
	.align		4
        /*0094*/ 	.byte	0x04, 0x31
        /*0096*/ 	.short	(.L_27 - .L_26)


	//   ....[0]....
.L_26:
        /*0098*/ 	.word	0x000013f0


	//   ....[1]....
        /*009c*/ 	.word	0x00001460


	//----- nvinfo : EIATTR_VRC_CTA_INIT_COUNT
	.align		4
.L_27:
        /*00a0*/ 	.byte	0x02, 0x4a
	.zero		1
	.zero		1


	//----- nvinfo : EIATTR_EXIT_INSTR_OFFSETS
	.align		4
        /*00a4*/ 	.byte	0x04, 0x1c
        /*00a6*/ 	.short	(.L_29 - .L_28)


	//   ....[0]....
.L_28:
        /*00a8*/ 	.word	0x00006830


	//----- nvinfo : EIATTR_INDIRECT_BRANCH_TARGETS
	.align		4
.L_29:
        /*00ac*/ 	.byte	0x04, 0x34
        /*00ae*/ 	.short	(.L_31 - .L_30)


	//   ....[0]....
.L_30:
        /*00b0*/ 	.word	.L_x_103@srel
        /*00b4*/ 	.short	0x0
        /*00b6*/ 	.short	0x0
        /*00b8*/ 	.word	0x3
        /*00bc*/ 	.word	.L_x_66@srel
        /*00c0*/ 	.word	.L_x_105@srel
        /*00c4*/ 	.word	.L_x_106@srel


	//----- nvinfo : EIATTR_CRS_STACK_SIZE
	.align		4
.L_31:
        /*00c8*/ 	.byte	0x04, 0x1e
        /*00ca*/ 	.short	(.L_33 - .L_32)
.L_32:
        /*00cc*/ 	.word	0x00000000


	//----- nvinfo : EIATTR_CBANK_PARAM_SIZE
	.align		4
.L_33:
        /*00d0*/ 	.byte	0x03, 0x19
        /*00d2*/ 	.short	0x0038


	//----- nvinfo : EIATTR_PARAM_CBANK
	.align		4
        /*00d4*/ 	.byte	0x04, 0x0a
        /*00d6*/ 	.short	(.L_35 - .L_34)
	.align		4
.L_34:
        /*00d8*/ 	.word	index@(.nv.constant0._Z4funcPiyyyS_S_ii)
        /*00dc*/ 	.short	0x0380
        /*00de*/ 	.short	0x0038


	//----- nvinfo : EIATTR_SW_WAR
	.align		4
.L_35:
        /*00e0*/ 	.byte	0x04, 0x36
        /*00e2*/ 	.short	(.L_37 - .L_36)
.L_36:
        /*00e4*/ 	.word	0x00000008
.L_37:


//--------------------- .nv.callgraph             --------------------------
	.section	.nv.callgraph,"",@"SHT_CUDA_CALLGRAPH"
	.align	4
	.sectionentsize	8
	.align		4
        /*0000*/ 	.word	0x00000000
	.align		4
        /*0004*/ 	.word	0xffffffff
	.align		4
        /*0008*/ 	.word	0x00000000
	.align		4
        /*000c*/ 	.word	0xfffffffe
	.align		4
        /*0010*/ 	.word	0x00000000
	.align		4
        /*0014*/ 	.word	0xfffffffd
	.align		4
        /*0018*/ 	.word	0x00000000
	.align		4
        /*001c*/ 	.word	0xfffffffc


//--------------------- .nv.constant2._Z4funcPiyyyS_S_ii --------------------------
	.section	.nv.constant2._Z4funcPiyyyS_S_ii,"a",@progbits
	.sectionflags	@""
	.align	4
.nv.constant2._Z4funcPiyyyS_S_ii:
        /*0000*/ 	.byte	0xe0, 0x48, 0x00, 0x00, 0x80, 0x47, 0x00, 0x00, 0x30, 0x45, 0x00, 0x00


//--------------------- .text._Z4funcPiyyyS_S_ii  --------------------------
	.section	.text._Z4funcPiyyyS_S_ii,"ax",@progbits
	.align	128
        .global         _Z4funcPiyyyS_S_ii
        .type           _Z4funcPiyyyS_S_ii,@function
        .size           _Z4funcPiyyyS_S_ii,(.L_x_107 - _Z4funcPiyyyS_S_ii)
        .other          _Z4funcPiyyyS_S_ii,@"STO_CUDA_ENTRY STV_DEFAULT"
_Z4funcPiyyyS_S_ii:
.text._Z4funcPiyyyS_S_ii:
[----:B------:R-:W0:Y:S01]  /*0000*/  LDC R1, c[0x0][0x37c] ;  /* 0x0000df00ff017b82 */ /* 0x000e220000000800 */
[----:B------:R-:W1:Y:S07]  /*0010*/  S2R R0, SR_TID.X ;  /* 0x0000000000007919 */ /* 0x000e6e0000002100 */
[----:B------:R-:W1:Y:S01]  /*0020*/  S2UR UR4, SR_CTAID.X ;  /* 0x00000000000479c3 */ /* 0x000e620000002500 */
[----:B------:R-:W2:Y:S01]  /*0030*/  LDCU.64 UR10, c[0x0][0x390] ;  /* 0x00007200ff0a77ac */ /* 0x000ea20008000a00 */
[----:B0-----:R-:W-:Y:S01]  /*0040*/  VIADD R1, R1, 0xfffffa00 ;  /* 0xfffffa0001017836 */ /* 0x001fe20000000000 */
[----:B------:R-:W0:Y:S04]  /*0050*/  LDCU UR8, c[0x0][0x3b0] ;  /* 0x00007600ff0877ac */ /* 0x000e280008000800 */
[C---:B------:R-:W-:Y:S01]  /*0060*/  R2UR UR6, R1.reuse ;  /* 0x00000000010672ca */ /* 0x040fe200000e0000 */
[----:B------:R-:W1:Y:S01]  /*0070*/  LDC R3, c[0x0][0x360] ;  /* 0x0000d800ff037b82 */ /* 0x000e620000000800 */
[----:B------:R-:W-:-:S07]  /*0080*/  R2UR UR17, R1 ;  /* 0x00000000011172ca */ /* 0x000fce00000e0000 */
[----:B------:R-:W3:Y:S04]  /*0090*/  LDC.64 R8, c[0x0][0x398] ;  /* 0x0000e600ff087b82 */ /* 0x000ee80000000a00 */
[----:B------:R-:W-:Y:S02]  /*00a0*/  UIADD3 UR21, UPT, UPT, UR6, 0x200, URZ ;  /* 0x0000020006157890 */ /* 0x000fe4000fffe0ff */
[----:B0-----:R-:W-:Y:S02]  /*00b0*/  UISETP.GE.AND UP0, UPT, UR8, 0x1, UPT ;  /* 0x000000010800788c */ /* 0x001fe4000bf06270 */
[----:B------:R-:W2:Y:S01]  /*00c0*/  LDC.64 R6, c[0x0][0x390] ;  /* 0x0000e400ff067b82 */ /* 0x000ea20000000a00 */
[----:B------:R-:W-:Y:S01]  /*00d0*/  UIADD3 UR20, UPT, UPT, UR8, -0x1, URZ ;  /* 0xffffffff08147890 */ /* 0x000fe2000fffe0ff */
[----:B-1----:R-:W-:-:S05]  /*00e0*/  IMAD R3, R3, UR4, R0 ;  /* 0x0000000403037c24 */ /* 0x002fca000f8e0200 */
[CC--:B---3--:R-:W-:Y:S02]  /*00f0*/  ISETP.GE.U32.AND P0, PT, R3.reuse, R8.reuse, PT ;  /* 0x000000080300720c */ /* 0x0c8fe40003f06070 */
[C---:B------:R-:W-:Y:S02]  /*0100*/  ISETP.LT.U32.AND P1, PT, R3.reuse, R8, PT ;  /* 0x000000080300720c */ /* 0x040fe40003f21070 */
[-C--:B------:R-:W-:Y:S02]  /*0110*/  ISETP.GE.U32.AND.EX P0, PT, RZ, R9.reuse, PT, P0 ;  /* 0x00000009ff00720c */ /* 0x080fe40003f06100 */
[----:B------:R-:W-:Y:S01]  /*0120*/  ISETP.LT.U32.AND.EX P1, PT, RZ, R9, PT, P1 ;  /* 0x00000009ff00720c */ /* 0x000fe20003f21110 */
[----:B--2---:R-:W-:-:S03]  /*0130*/  IMAD.WIDE.U32 R4, R3, R6, UR10 ;  /* 0x0000000a03047e25 */ /* 0x004fc6000f8e0006 */
[C---:B------:R-:W-:Y:S01]  /*0140*/  SEL R38, R3.reuse, R8, P1 ;  /* 0x0000000803267207 */ /* 0x040fe20000800000 */
[----:B------:R-:W-:Y:S01]  /*0150*/  IMAD R7, R3, R7, RZ ;  /* 0x0000000703077224 */ /* 0x000fe200078e02ff */
[----:B------:R-:W-:-:S05]  /*0160*/  SEL R39, R9, RZ, !P1 ;  /* 0x000000ff09277207 */ /* 0x000fca0004800000 */
[----:B------:R-:W-:Y:S01]  /*0170*/  @P0 IADD3 R2, P2, PT, R4, R8, RZ ;  /* 0x0000000804020210 */ /* 0x000fe20007f5e0ff */
[C---:B------:R-:W-:Y:S01]  /*0180*/  IMAD.WIDE.U32 R38, R3.reuse, R6, R38 ;  /* 0x0000000603267225 */ /* 0x040fe200078e0026 */
[----:B------:R-:W-:Y:S02]  /*0190*/  @!P0 IADD3 R0, P3, PT, R3, R4, RZ ;  /* 0x0000000403008210 */ /* 0x000fe40007f7e0ff */
[----:B------:R-:W-:Y:S01]  /*01a0*/  @P0 IADD3 R0, P1, PT, R2, -0x1, RZ ;  /* 0xffffffff02000810 */ /* 0x000fe20007f3e0ff */
[----:B------:R-:W-:Y:S02]  /*01b0*/  IMAD.IADD R4, R5, 0x1, R7 ;  /* 0x0000000105047824 */ /* 0x000fe400078e0207 */
[----:B------:R-:W-:Y:S02]  /*01c0*/  IMAD.IADD R36, R7, 0x1, R39 ;  /* 0x0000000107247824 */ /* 0x000fe400078e0227 */
[----:B------:R-:W-:Y:S01]  /*01d0*/  @!P0 IMAD.X R2, RZ, RZ, R4, P3 ;  /* 0x000000ffff028224 */ /* 0x000fe200018e0604 */
[----:B------:R-:W-:Y:S01]  /*01e0*/  @P0 IADD3.X R2, PT, PT, R4, -0x1, R9, P1, P2 ;  /* 0xffffffff04020810 */ /* 0x000fe20000fe4409 */
[----:B------:R-:W-:Y:S06]  /*01f0*/  BRA.U !UP0, `(.L_x_0) ;  /* 0x0000000508087547 */ /* 0x000fec000b800000 */
[----:B------:R-:W-:Y:S02]  /*0200*/  UISETP.GE.U32.AND UP2, UPT, UR20, 0xf, UPT ;  /* 0x0000000f1400788c */ /* 0x000fe4000bf46070 */
[----:B------:R-:W-:Y:S01]  /*0210*/  ULOP3.LUT UR7, UR8, 0xf, URZ, 0xc0, !UPT ;  /* 0x0000000f08077892 */ /* 0x000fe2000f8ec0ff */
[----:B------:R-:W-:-:S03]  /*0220*/  UMOV UR4, URZ ;  /* 0x000000ff00047c82 */ /* 0x000fc60008000000 */
[----:B------:R-:W-:-:S03]  /*0230*/  UISETP.NE.AND UP1, UPT, UR7, URZ, UPT ;  /* 0x000000ff0700728c */ /* 0x000fc6000bf25270 */
[----:B------:R-:W-:Y:S08]  /*0240*/  BRA.U !UP2, `(.L_x_1) ;  /* 0x000000010a387547 */ /* 0x000ff0000b800000 */
[----:B------:R-:W-:Y:S01]  /*0250*/  ULOP3.LUT UR4, UR8, 0x7ffffff0, URZ, 0xc0, !UPT ;  /* 0x7ffffff008047892 */ /* 0x000fe2000f8ec0ff */
[----:B------:R-:W-:-:S11]  /*0260*/  UMOV UR5, URZ ;  /* 0x000000ff00057c82 */ /* 0x000fd60008000000 */
.L_x_2:
[----:B------:R-:W-:Y:S02]  /*0270*/  ULEA UR9, UR5, UR17, 0x2 ;  /* 0x0000001105097291 */ /* 0x000fe4000f8e10ff */
[----:B------:R-:W-:-:S04]  /*0280*/  UIADD3 UR5, UPT, UPT, UR5, 0x10, URZ ;  /* 0x0000001005057890 */ /* 0x000fc8000fffe0ff */
[----:B------:R-:W-:-:S03]  /*0290*/  UISETP.NE.AND UP2, UPT, UR5, UR4, UPT ;  /* 0x000000040500728c */ /* 0x000fc6000bf45270 */
[----:B------:R-:W-:Y:S04]  /*02a0*/  STL.128 [UR9], RZ ;  /* 0x000000ffff007987 */ /* 0x000fe80008100c09 */
[----:B------:R-:W-:Y:S04]  /*02b0*/  STL.128 [UR9+0x200], RZ ;  /* 0x000200ffff007987 */ /* 0x000fe80008100c09 */
[----:B------:R-:W-:Y:S04]  /*02c0*/  STL.128 [UR9+0x10], RZ ;  /* 0x000010ffff007987 */ /* 0x000fe80008100c09 */
[----:B------:R-:W-:Y:S04]  /*02d0*/  STL.128 [UR9+0x210], RZ ;  /* 0x000210ffff007987 */ /* 0x000fe80008100c09 */
[----:B------:R-:W-:Y:S04]  /*02e0*/  STL.128 [UR9+0x20], RZ ;  /* 0x000020ffff007987 */ /* 0x000fe80008100c09 */
[----:B------:R-:W-:Y:S04]  /*02f0*/  STL.128 [UR9+0x220], RZ ;  /* 0x000220ffff007987 */ /* 0x000fe80008100c09 */
[----:B------:R-:W-:Y:S04]  /*0300*/  STL.128 [UR9+0x30], RZ ;  /* 0x000030ffff007987 */ /* 0x000fe80008100c09 */
[----:B------:R-:W-:Y:S01]  /*0310*/  STL.128 [UR9+0x230], RZ ;  /* 0x000230ffff007987 */ /* 0x000fe20008100c09 */
[----:B------:R-:W-:Y:S05]  /*0320*/  BRA.U UP2, `(.L_x_2) ;  /* 0xfffffffd02d07547 */ /* 0x000fea000b83ffff */
.L_x_1:
[----:B------:R-:W-:Y:S05]  /*0330*/  BRA.U !UP1, `(.L_x_0) ;  /* 0x0000000109b87547 */ /* 0x000fea000b800000 */
[----:B------:R-:W-:Y:S02]  /*0340*/  UISETP.GE.U32.AND UP1, UPT, UR7, 0x8, UPT ;  /* 0x000000080700788c */ /* 0x000fe4000bf26070 */
[----:B------:R-:W-:-:S04]  /*0350*/  ULOP3.LUT UR5, UR8, 0x7, URZ, 0xc0, !UPT ;  /* 0x0000000708057892 */ /* 0x000fc8000f8ec0ff */
[----:B------:R-:W-:-:S03]  /*0360*/  UISETP.NE.AND UP2, UPT, UR5, URZ, UPT ;  /* 0x000000ff0500728c */ /* 0x000fc6000bf45270 */
[----:B------:R-:W-:Y:S08]  /*0370*/  BRA.U !UP1, `(.L_x_3) ;  /* 0x0000000109487547 */ /* 0x000ff0000b800000 */
[----:B------:R-:W-:Y:S02]  /*0380*/  ULEA UR7, UR4, UR17, 0x2 ;  /* 0x0000001104077291 */ /* 0x000fe4000f8e10ff */
[----:B------:R-:W-:-:S07]  /*0390*/  UIADD3 UR4, UPT, UPT, UR4, 0x8, URZ ;  /* 0x0000000804047890 */ /* 0x000fce000fffe0ff */
[----:B------:R-:W-:Y:S04]  /*03a0*/  STL [UR7], RZ ;  /* 0x000000ffff007987 */ /* 0x000fe80008100807 */
[----:B------:R-:W-:Y:S04]  /*03b0*/  STL [UR7+0x200], RZ ;  /* 0x000200ffff007987 */ /* 0x000fe80008100807 */
        /* <DEDUP_REMOVED lines=13> */
[----:B------:R-:W-:Y:S01]  /*0490*/  STL [UR7+0x21c], RZ ;  /* 0x00021cffff007987 */ /* 0x000fe20008100807 */
.L_x_3:
        /* <DEDUP_REMOVED lines=14> */
[----:B------:R-:W-:Y:S01]  /*0580*/  STL [UR5+0x20c], RZ ;  /* 0x00020cffff007987 */ /* 0x000fe20008100805 */
.L_x_4:
[----:B------:R-:W-:Y:S05]  /*0590*/  BRA.U !UP2, `(.L_x_0) ;  /* 0x000000010a207547 */ /* 0x000fea000b800000 */
[----:B------:R-:W-:-:S05]  /*05a0*/  UMOV UR5, URZ ;  /* 0x000000ff00057c82 */ /* 0x000fca0008000000 */
.L_x_5:
[----:B------:R-:W-:Y:S02]  /*05b0*/  ULEA UR9, UR4, UR17, 0x2 ;  /* 0x0000001104097291 */ /* 0x000fe4000f8e10ff */
[----:B------:R-:W-:Y:S02]  /*05c0*/  UIADD3 UR5, UPT, UPT, UR5, 0x1, URZ ;  /* 0x0000000105057890 */ /* 0x000fe4000fffe0ff */
[----:B------:R-:W-:Y:S02]  /*05d0*/  UIADD3 UR4, UPT, UPT, UR4, 0x1, URZ ;  /* 0x0000000104047890 */ /* 0x000fe4000fffe0ff */
[----:B------:R-:W-:-:S03]  /*05e0*/  UISETP.NE.AND UP1, UPT, UR5, UR7, UPT ;  /* 0x000000070500728c */ /* 0x000fc6000bf25270 */
[----:B------:R-:W-:Y:S04]  /*05f0*/  STL [UR9], RZ ;  /* 0x000000ffff007987 */ /* 0x000fe80008100809 */
[----:B------:R-:W-:Y:S02]  /*0600*/  STL [UR9+0x200], RZ ;  /* 0x000200ffff007987 */ /* 0x000fe40008100809 */
[----:B------:R-:W-:Y:S05]  /*0610*/  BRA.U UP1, `(.L_x_5) ;  /* 0xfffffffd01e47547 */ /* 0x000fea000b83ffff */
.L_x_0:
[----:B------:R-:W0:Y:S01]  /*0620*/  LDCU UR7, c[0x0][0x3b4] ;  /* 0x00007680ff0777ac */ /* 0x000e220008000800 */
[----:B------:R-:W1:Y:S01]  /*0630*/  LDCU.64 UR12, c[0x0][0x358] ;  /* 0x00006b00ff0c77ac */ /* 0x000e620008000a00 */
[----:B------:R-:W-:Y:S02]  /*0640*/  UIADD3 UR6, UPT, UPT, UR6, 0x400, URZ ;  /* 0x0000040006067890 */ /* 0x000fe4000fffe0ff */
[----:B0-----:R-:W-:-:S09]  /*0650*/  UISETP.GE.AND UP1, UPT, UR7, 0x1, UPT ;  /* 0x000000010700788c */ /* 0x001fd2000bf26270 */
[----:B-1----:R-:W-:Y:S05]  /*0660*/  BRA.U !UP1, `(.L_x_6) ;  /* 0x0000002109847547 */ /* 0x002fea000b800000 */
[----:B------:R-:W-:Y:S05]  /*0670*/  BRA.U !UP0, `(.L_x_7) ;  /* 0x0000000d08a07547 */ /* 0x000fea000b800000 */
[----:B------:R-:W-:Y:S01]  /*0680*/  ULOP3.LUT UR23, UR8, 0x7, URZ, 0xc0, !UPT ;  /* 0x0000000708177892 */ /* 0x000fe2000f8ec0ff */
[----:B------:R-:W0:Y:S01]  /*0690*/  LDCU UR7, c[0x0][0x3b4] ;  /* 0x00007680ff0777ac */ /* 0x000e220008000800 */
[----:B------:R-:W-:Y:S02]  /*06a0*/  ULOP3.LUT UR28, UR8, 0x3, URZ, 0xc0, !UPT ;  /* 0x00000003081c7892 */ /* 0x000fe4000f8ec0ff */
[----:B------:R-:W-:Y:S02]  /*06b0*/  ULOP3.LUT UR5, UR8, 0x7ffffff8, URZ, 0xc0, !UPT ;  /* 0x7ffffff808057892 */ /* 0x000fe4000f8ec0ff */
[----:B------:R-:W-:-:S12]  /*06c0*/  UIADD3 UR22, UPT, UPT, UR23, -0x1, URZ ;  /* 0xffffffff17167890 */ /* 0x000fd8000fffe0ff */
.L_x_16:
[----:B------:R-:W-:Y:S01]  /*06d0*/  UMOV UR4, 0x1 ;  /* 0x0000000100047882 */ /* 0x000fe20000000000 */
[----:B0-----:R-:W-:Y:S01]  /*06e0*/  UMOV UR15, UR7 ;  /* 0x00000007000f7c82 */ /* 0x001fe20008000000 */
[----:B------:R-:W-:Y:S01]  /*06f0*/  USHF.L.U32 UR8, UR4, UR7, URZ ;  /* 0x0000000704087299 */ /* 0x000fe200080006ff */
[----:B------:R-:W-:Y:S03]  /*0700*/  BSSY.RECONVERGENT B0, `(.L_x_8) ;  /* 0x0000023000007945 */ /* 0x000fe60003800200 */
[----:B------:R-:W-:-:S04]  /*0710*/  USHF.R.S32.HI UR10, URZ, 0x1f, UR8 ;  /* 0x0000001fff0a7899 */ /* 0x000fc80008011408 */
[----:B------:R-:W-:Y:S02]  /*0720*/  USHF.R.U64 UR4, UR8, 0x1, UR10 ;  /* 0x0000000108047899 */ /* 0x000fe4000800120a */
[----:B------:R-:W-:-:S04]  /*0730*/  USHF.R.U32.HI UR9, URZ, 0x1, UR10 ;  /* 0x00000001ff097899 */ /* 0x000fc8000801160a */
[----:B---3--:R-:W-:Y:S01]  /*0740*/  IADD3 R12, P0, PT, R38, UR4, RZ ;  /* 0x00000004260c7c10 */ /* 0x008fe2000ff1e0ff */
[----:B------:R-:W-:-:S03]  /*0750*/  UIADD3 UR4, UPT, UPT, UR7, -0x1, URZ ;  /* 0xffffffff07047890 */ /* 0x000fc6000fffe0ff */
[----:B------:R-:W-:-:S04]  /*0760*/  IADD3.X R15, PT, PT, R36, UR9, RZ, P0, !PT ;  /* 0x00000009240f7c10 */ /* 0x000fc800087fe4ff */
[----:B-1----:R-:W-:Y:S01]  /*0770*/  LOP3.LUT R4, R15, UR10, RZ, 0xfc, !PT ;  /* 0x0000000a0f047c12 */ /* 0x002fe2000f8efcff */
[----:B------:R-:W-:-:S03]  /*0780*/  UMOV UR7, UR4 ;  /* 0x0000000400077c82 */ /* 0x000fc60008000000 */
[----:B------:R-:W-:-:S13]  /*0790*/  ISETP.NE.U32.AND P0, PT, R4, RZ, PT ;  /* 0x000000ff0400720c */ /* 0x000fda0003f05070 */
[----:B--2-4-:R-:W-:Y:S05]  /*07a0*/  @P0 BRA `(.L_x_9) ;  /* 0x00000000004c0947 */ /* 0x014fea0003800000 */
[----:B------:R-:W0:Y:S01]  /*07b0*/  I2F.U32.RP R6, UR8 ;  /* 0x0000000800067d06 */ /* 0x000e220008209000 */
[----:B------:R-:W-:Y:S01]  /*07c0*/  IMAD R7, RZ, RZ, -UR8 ;  /* 0x80000008ff077e24 */ /* 0x000fe2000f8e02ff */
[----:B------:R-:W-:-:S06]  /*07d0*/  ISETP.NE.U32.AND P2, PT, RZ, UR8, PT ;  /* 0x00000008ff007c0c */ /* 0x000fcc000bf45070 */
[----:B0-----:R-:W0:Y:S02]  /*07e0*/  MUFU.RCP R6, R6 ;  /* 0x0000000600067308 */ /* 0x001e240000001000 */
[----:B0-----:R-:W-:-:S06]  /*07f0*/  VIADD R4, R6, 0xffffffe ;  /* 0x0ffffffe06047836 */ /* 0x001fcc0000000000 */
[----:B------:R0:W1:Y:S02]  /*0800*/  F2I.FTZ.U32.TRUNC.NTZ R5, R4 ;  /* 0x0000000400057305 */ /* 0x000064000021f000 */
[----:B0-----:R-:W-:Y:S02]  /*0810*/  IMAD.MOV.U32 R4, RZ, RZ, RZ ;  /* 0x000000ffff047224 */ /* 0x001fe400078e00ff */
[----:B-1----:R-:W-:-:S04]  /*0820*/  IMAD R7, R7, R5, RZ ;  /* 0x0000000507077224 */ /* 0x002fc800078e02ff */
[----:B------:R-:W-:-:S06]  /*0830*/  IMAD.HI.U32 R5, R5, R7, R4 ;  /* 0x0000000705057227 */ /* 0x000fcc00078e0004 */
[----:B------:R-:W-:-:S04]  /*0840*/  IMAD.HI.U32 R5, R5, R12, RZ ;  /* 0x0000000c05057227 */ /* 0x000fc800078e00ff */
[----:B------:R-:W-:-:S04]  /*0850*/  IMAD.MOV R7, RZ, RZ, -R5 ;  /* 0x000000ffff077224 */ /* 0x000fc800078e0a05 */
[----:B------:R-:W-:-:S05]  /*0860*/  IMAD R7, R7, UR8, R12 ;  /* 0x0000000807077c24 */ /* 0x000fca000f8e020c */
[----:B------:R-:W-:-:S13]  /*0870*/  ISETP.GE.U32.AND P0, PT, R7, UR8, PT ;  /* 0x0000000807007c0c */ /* 0x000fda000bf06070 */
[----:B------:R-:W-:Y:S02]  /*0880*/  @P0 VIADD R7, R7, -UR8 ;  /* 0x8000000807070c36 */ /* 0x000fe40008000000 */
[----:B------:R-:W-:-:S03]  /*0890*/  @P0 VIADD R5, R5, 0x1 ;  /* 0x0000000105050836 */ /* 0x000fc60000000000 */
[----:B------:R-:W-:-:S13]  /*08a0*/  ISETP.GE.U32.AND P1, PT, R7, UR8, PT ;  /* 0x0000000807007c0c */ /* 0x000fda000bf26070 */
[----:B------:R-:W-:Y:S01]  /*08b0*/  @P1 VIADD R5, R5, 0x1 ;  /* 0x0000000105051836 */ /* 0x000fe20000000000 */
[----:B------:R-:W-:Y:S01]  /*08c0*/  @!P2 LOP3.LUT R5, RZ, UR8, RZ, 0x33, !PT ;  /* 0x00000008ff05ac12 */ /* 0x000fe2000f8e33ff */
[----:B------:R-:W-:Y:S06]  /*08d0*/  BRA `(.L_x_10) ;  /* 0x0000000000147947 */ /* 0x000fec0003800000 */
.L_x_9:
[----:B------:R-:W-:Y:S01]  /*08e0*/  IMAD.U32 R14, RZ, RZ, UR8 ;  /* 0x00000008ff0e7e24 */ /* 0x000fe2000f8e00ff */
[----:B------:R-:W-:Y:S01]  /*08f0*/  MOV R10, 0x920 ;  /* 0x00000920000a7802 */ /* 0x000fe20000000f00 */
[----:B------:R-:W-:-:S07]  /*0900*/  IMAD.U32 R13, RZ, RZ, UR10 ;  /* 0x0000000aff0d7e24 */ /* 0x000fce000f8e00ff */
[----:B------:R-:W-:Y:S05]  /*0910*/  CALL.REL.NOINC `($__internal_0_$__cuda_sm20_div_u64) ;  /* 0x0000005c00c87944 */ /* 0x000fea0003c00000 */
[----:B------:R-:W-:-:S07]  /*0920*/  IMAD.MOV.U32 R5, RZ, RZ, R9 ;  /* 0x000000ffff057224 */ /* 0x000fce00078e0009 */
.L_x_10:
[----:B------:R-:W-:Y:S05]  /*0930*/  BSYNC.RECONVERGENT B0 ;  /* 0x0000000000007941 */ /* 0x000fea0003800200 */
.L_x_8:
[----:B------:R-:W0:Y:S01]  /*0940*/  LDCU UR16, c[0x0][0x3b0] ;  /* 0x00007600ff1077ac */ /* 0x000e220008000800 */
[----:B------:R-:W-:Y:S01]  /*0950*/  IMAD.SHL.U32 R5, R5, 0x2, RZ ;  /* 0x0000000205057824 */ /* 0x000fe200078e00ff */
[----:B------:R-:W-:-:S04]  /*0960*/  UISETP.GE.U32.AND UP0, UPT, UR20, 0x7, UPT ;  /* 0x000000071400788c */ /* 0x000fc8000bf06070 */
[----:B------:R-:W-:Y:S01]  /*0970*/  LOP3.LUT R6, R5, 0x2, RZ, 0xc0, !PT ;  /* 0x0000000205067812 */ /* 0x000fe200078ec0ff */
[----:B------:R-:W-:-:S04]  /*0980*/  ULEA UR4, UR7, UR6, 0x2 ;  /* 0x0000000607047291 */ /* 0x000fc8000f8e10ff */
[----:B------:R-:W-:-:S05]  /*0990*/  VIADD R4, R6, 0xffffffff ;  /* 0xffffffff06047836 */ /* 0x000fca0000000000 */
[----:B------:R1:W-:Y:S01]  /*09a0*/  STL [UR4], R4 ;  /* 0x00000004ff007987 */ /* 0x0003e20008100804 */
[----:B------:R-:W-:Y:S01]  /*09b0*/  UMOV UR4, URZ ;  /* 0x000000ff00047c82 */ /* 0x000fe20008000000 */
[----:B0-----:R-:W-:Y:S01]  /*09c0*/  UIMAD UR16, UR7, UR16, URZ ;  /* 0x00000010071072a4 */ /* 0x001fe2000f8e02ff */
[----:B------:R-:W-:Y:S11]  /*09d0*/  BRA.U !UP0, `(.L_x_11) ;  /* 0x00000005082c7547 */ /* 0x000ff6000b800000 */
[----:B------:R-:W-:Y:S01]  /*09e0*/  ISETP.NE.AND P0, PT, R6, RZ, PT ;  /* 0x000000ff0600720c */ /* 0x000fe20003f05270 */
[----:B------:R-:W0:Y:S01]  /*09f0*/  LDCU.64 UR24, c[0x0][0x380] ;  /* 0x00007000ff1877ac */ /* 0x000e220008000a00 */
[----:B------:R-:W2:Y:S01]  /*0a00*/  LDCU.64 UR26, c[0x0][0x380] ;  /* 0x00007000ff1a77ac */ /* 0x000ea20008000a00 */
[----:B------:R-:W-:-:S10]  /*0a10*/  UMOV UR4, URZ ;  /* 0x000000ff00047c82 */ /* 0x000fd40008000000 */
.L_x_12:
[----:B------:R-:W-:Y:S02]  /*0a20*/  UIADD3 UR10, UP0, UPT, UR16, UR4, URZ ;  /* 0x00000004100a7290 */ /* 0x000fe4000ff1e0ff */
[----:B------:R-:W-:Y:S02]  /*0a30*/  UIADD3 UR8, UPT, UPT, UR16, UR4, URZ ;  /* 0x0000000410087290 */ /* 0x000fe4000fffe0ff */
[----:B------:R-:W-:Y:S02]  /*0a40*/  ULEA.HI.X.SX32 UR11, UR16, URZ, 0x1, UP0 ;  /* 0x000000ff100b7291 */ /* 0x000fe400080f0eff */
[----:B--2---:R-:W-:Y:S02]  /*0a50*/  ULEA UR18, UP0, UR10, UR26, 0x2 ;  /* 0x0000001a0a127291 */ /* 0x004fe4000f8010ff */
[----:B0-----:R-:W-:Y:S02]  /*0a60*/  UIMAD.WIDE UR8, UR8, 0x4, UR24 ;  /* 0x00000004080878a5 */ /* 0x001fe4000f8e0218 */
[----:B------:R-:W-:-:S02]  /*0a70*/  ULEA.HI.X UR11, UR10, UR27, UR11, 0x2, UP0 ;  /* 0x0000001b0a0b7291 */ /* 0x000fc400080f140b */
[----:B------:R-:W-:Y:S01]  /*0a80*/  ULEA UR14, UR4, UR17, 0x2 ;  /* 0x00000011040e7291 */ /* 0x000fe2000f8e10ff */
[----:B-1----:R-:W-:Y:S02]  /*0a90*/  IMAD.U32 R4, RZ, RZ, UR18 ;  /* 0x00000012ff047e24 */ /* 0x002fe4000f8e00ff */
[----:B------:R-:W-:Y:S02]  /*0aa0*/  IMAD.U32 R8, RZ, RZ, UR8 ;  /* 0x00000008ff087e24 */ /* 0x000fe4000f8e00ff */
[----:B---3--:R-:W-:Y:S02]  /*0ab0*/  IMAD.U32 R9, RZ, RZ, UR9 ;  /* 0x00000009ff097e24 */ /* 0x008fe4000f8e00ff */
[----:B------:R-:W-:Y:S02]  /*0ac0*/  IMAD.U32 R5, RZ, RZ, UR11 ;  /* 0x0000000bff057e24 */ /* 0x000fe4000f8e00ff */
[----:B------:R-:W2:Y:S04]  /*0ad0*/  @P0 LDL R25, [UR14+0x200] ;  /* 0x0002000eff190983 */ /* 0x000ea80008100800 */
[----:B------:R-:W2:Y:S04]  /*0ae0*/  LDG.E R24, desc[UR12][R8.64] ;  /* 0x0000000c08187981 */ /* 0x000ea8000c1e1900 */
[----:B------:R-:W3:Y:S04]  /*0af0*/  @!P0 LDL R27, [UR14] ;  /* 0x0000000eff1b8983 */ /* 0x000ee80008100800 */
[----:B------:R-:W4:Y:S04]  /*0b00*/  @P0 LDL R29, [UR14+0x204] ;  /* 0x0002040eff1d0983 */ /* 0x000f280008100800 */
[----:B------:R-:W5:Y:S04]  /*0b10*/  @!P0 LDL R31, [UR14+0x4] ;  /* 0x0000040eff1f8983 */ /* 0x000f680008100800 */
[----:B------:R-:W4:Y:S04]  /*0b20*/  LDG.E R26, desc[UR12][R4.64+0x4] ;  /* 0x0000040c041a7981 */ /* 0x000f28000c1e1900 */
[----:B------:R-:W5:Y:S04]  /*0b30*/  @P0 LDL R33, [UR14+0x208] ;  /* 0x0002080eff210983 */ /* 0x000f680008100800 */
[----:B------:R-:W5:Y:S04]  /*0b40*/  LDG.E R16, desc[UR12][R4.64+0x8] ;  /* 0x0000080c04107981 */ /* 0x000f68000c1e1900 */
[----:B------:R-:W5:Y:S04]  /*0b50*/  @!P0 LDL R17, [UR14+0x8] ;  /* 0x0000080eff118983 */ /* 0x000f680008100800 */
[----:B------:R-:W5:Y:S04]  /*0b60*/  @P0 LDL R15, [UR14+0x20c] ;  /* 0x00020c0eff0f0983 */ /* 0x000f680008100800 */
[----:B------:R-:W5:Y:S04]  /*0b70*/  @!P0 LDL R9, [UR14+0xc] ;  /* 0x00000c0eff098983 */ /* 0x000f680008100800 */
[----:B------:R-:W5:Y:S04]  /*0b80*/  @P0 LDL R12, [UR14+0x210] ;  /* 0x0002100eff0c0983 */ /* 0x000f680008100800 */
[----:B------:R-:W5:Y:S04]  /*0b90*/  LDG.E R14, desc[UR12][R4.64+0xc] ;  /* 0x00000c0c040e7981 */ /* 0x000f68000c1e1900 */
[----:B------:R-:W5:Y:S04]  /*0ba0*/  @!P0 LDL R10, [UR14+0x10] ;  /* 0x0000100eff0a8983 */ /* 0x000f680008100800 */
[----:B------:R-:W5:Y:S04]  /*0bb0*/  LDG.E R13, desc[UR12][R4.64+0x10] ;  /* 0x0000100c040d7981 */ /* 0x000f68000c1e1900 */
[----:B------:R-:W5:Y:S04]  /*0bc0*/  @P0 LDL R11, [UR14+0x214] ;  /* 0x0002140eff0b0983 */ /* 0x000f680008100800 */
[----:B------:R-:W5:Y:S04]  /*0bd0*/  LDG.E R8, desc[UR12][R4.64+0x14] ;  /* 0x0000140c04087981 */ /* 0x000f68000c1e1900 */
[----:B------:R-:W5:Y:S04]  /*0be0*/  LDG.E R7, desc[UR12][R4.64+0x18] ;  /* 0x0000180c04077981 */ /* 0x000f68000c1e1900 */
[----:B------:R-:W5:Y:S04]  /*0bf0*/  LDG.E R21, desc[UR12][R4.64+0x1c] ;  /* 0x00001c0c04157981 */ /* 0x000f68000c1e1900 */
[----:B------:R-:W5:Y:S04]  /*0c00*/  @!P0 LDL R23, [UR14+0x14] ;  /* 0x0000140eff178983 */ /* 0x000f680008100800 */
[----:B------:R-:W5:Y:S04]  /*0c10*/  @P0 LDL R18, [UR14+0x218] ;  /* 0x0002180eff120983 */ /* 0x000f680008100800 */
[----:B------:R-:W5:Y:S04]  /*0c20*/  @!P0 LDL R22, [UR14+0x18] ;  /* 0x0000180eff168983 */ /* 0x000f680008100800 */
[----:B------:R-:W5:Y:S04]  /*0c30*/  @P0 LDL R20, [UR14+0x21c] ;  /* 0x00021c0eff140983 */ /* 0x000f680008100800 */
[----:B------:R-:W5:Y:S01]  /*0c40*/  @!P0 LDL R19, [UR14+0x1c] ;  /* 0x00001c0eff138983 */ /* 0x000f620008100800 */
[----:B------:R-:W-:-:S04]  /*0c50*/  UIADD3 UR4, UPT, UPT, UR4, 0x8, URZ ;  /* 0x0000000804047890 */ /* 0x000fc8000fffe0ff */
[----:B------:R-:W-:Y:S01]  /*0c60*/  UISETP.NE.AND UP0, UPT, UR4, UR5, UPT ;  /* 0x000000050400728c */ /* 0x000fe2000bf05270 */
[----:B--2---:R-:W-:Y:S02]  /*0c70*/  @P0 IMAD.IADD R25, R24, 0x1, R25 ;  /* 0x0000000118190824 */ /* 0x004fe400078e0219 */
[----:B---3--:R-:W-:-:S03]  /*0c80*/  @!P0 IMAD.IADD R27, R27, 0x1, -R24 ;  /* 0x000000011b1b8824 */ /* 0x008fc600078e0a18 */
[----:B------:R3:W-:Y:S04]  /*0c90*/  @P0 STL [UR14+0x200], R25 ;  /* 0x00020019ff000987 */ /* 0x0007e8000810080e */
[----:B------:R3:W-:Y:S01]  /*0ca0*/  @!P0 STL [UR14], R27 ;  /* 0x0000001bff008987 */ /* 0x0007e2000810080e */
[----:B----4-:R-:W-:Y:S02]  /*0cb0*/  @P0 IMAD.IADD R29, R26, 0x1, R29 ;  /* 0x000000011a1d0824 */ /* 0x010fe400078e021d */
[----:B-----5:R-:W-:-:S03]  /*0cc0*/  @!P0 IMAD.IADD R31, R31, 0x1, -R26 ;  /* 0x000000011f1f8824 */ /* 0x020fc600078e0a1a */
[----:B------:R3:W-:Y:S01]  /*0cd0*/  @P0 STL [UR14+0x204], R29 ;  /* 0x0002041dff000987 */ /* 0x0007e2000810080e */
[----:B------:R-:W-:-:S03]  /*0ce0*/  @P0 IMAD.IADD R33, R16, 0x1, R33 ;  /* 0x0000000110210824 */ /* 0x000fc600078e0221 */
[----:B------:R3:W-:Y:S01]  /*0cf0*/  @!P0 STL [UR14+0x4], R31 ;  /* 0x0000041fff008987 */ /* 0x0007e2000810080e */
[----:B------:R-:W-:-:S03]  /*0d00*/  @!P0 IMAD.IADD R17, R17, 0x1, -R16 ;  /* 0x0000000111118824 */ /* 0x000fc600078e0a10 */
[----:B------:R3:W-:Y:S04]  /*0d10*/  @P0 STL [UR14+0x208], R33 ;  /* 0x00020821ff000987 */ /* 0x0007e8000810080e */
[----:B------:R3:W-:Y:S01]  /*0d20*/  @!P0 STL [UR14+0x8], R17 ;  /* 0x00000811ff008987 */ /* 0x0007e2000810080e */
[----:B------:R-:W-:Y:S02]  /*0d30*/  @P0 IMAD.IADD R15, R14, 0x1, R15 ;  /* 0x000000010e0f0824 */ /* 0x000fe400078e020f */
[----:B------:R-:W-:-:S03]  /*0d40*/  @!P0 IMAD.IADD R9, R9, 0x1, -R14 ;  /* 0x0000000109098824 */ /* 0x000fc600078e0a0e */
[----:B------:R3:W-:Y:S01]  /*0d50*/  @P0 STL [UR14+0x20c], R15 ;  /* 0x00020c0fff000987 */ /* 0x0007e2000810080e */
[----:B------:R-:W-:-:S03]  /*0d60*/  @P0 IMAD.IADD R12, R13, 0x1, R12 ;  /* 0x000000010d0c0824 */ /* 0x000fc600078e020c */
[----:B------:R3:W-:Y:S01]  /*0d70*/  @!P0 STL [UR14+0xc], R9 ;  /* 0x00000c09ff008987 */ /* 0x0007e2000810080e */
[----:B------:R-:W-:-:S03]  /*0d80*/  @!P0 IMAD.IADD R10, R10, 0x1, -R13 ;  /* 0x000000010a0a8824 */ /* 0x000fc600078e0a0d */
[----:B------:R3:W-:Y:S01]  /*0d90*/  @P0 STL [UR14+0x210], R12 ;  /* 0x0002100cff000987 */ /* 0x0007e2000810080e */
[----:B------:R-:W-:-:S03]  /*0da0*/  @P0 IMAD.IADD R11, R8, 0x1, R11 ;  /* 0x00000001080b0824 */ /* 0x000fc600078e020b */
[----:B------:R3:W-:Y:S04]  /*0db0*/  @!P0 STL [UR14+0x10], R10 ;  /* 0x0000100aff008987 */ /* 0x0007e8000810080e */
[----:B------:R3:W-:Y:S01]  /*0dc0*/  @P0 STL [UR14+0x214], R11 ;  /* 0x0002140bff000987 */ /* 0x0007e2000810080e */
[----:B------:R-:W-:Y:S02]  /*0dd0*/  @!P0 IMAD.IADD R23, R23, 0x1, -R8 ;  /* 0x0000000117178824 */ /* 0x000fe400078e0a08 */
[----:B------:R-:W-:-:S03]  /*0de0*/  @P0 IMAD.IADD R18, R7, 0x1, R18 ;  /* 0x0000000107120824 */ /* 0x000fc600078e0212 */
[----:B------:R3:W-:Y:S01]  /*0df0*/  @!P0 STL [UR14+0x14], R23 ;  /* 0x00001417ff008987 */ /* 0x0007e2000810080e */
[----:B------:R-:W-:-:S03]  /*0e00*/  @!P0 IMAD.IADD R22, R22, 0x1, -R7 ;  /* 0x0000000116168824 */ /* 0x000fc600078e0a07 */
[----:B------:R3:W-:Y:S01]  /*0e10*/  @P0 STL [UR14+0x218], R18 ;  /* 0x00021812ff000987 */ /* 0x0007e2000810080e */
[----:B------:R-:W-:-:S03]  /*0e20*/  @P0 IMAD.IADD R20, R21, 0x1, R20 ;  /* 0x0000000115140824 */ /* 0x000fc600078e0214 */
[----:B------:R3:W-:Y:S01]  /*0e30*/  @!P0 STL [UR14+0x18], R22 ;  /* 0x00001816ff008987 */ /* 0x0007e2000810080e */
[----:B------:R-:W-:-:S03]  /*0e40*/  @!P0 IMAD.IADD R19, R19, 0x1, -R21 ;  /* 0x0000000113138824 */ /* 0x000fc600078e0a15 */
[----:B------:R3:W-:Y:S04]  /*0e50*/  @P0 STL [UR14+0x21c], R20 ;  /* 0x00021c14ff000987 */ /* 0x0007e8000810080e */
[----:B------:R3:W-:Y:S01]  /*0e60*/  @!P0 STL [UR14+0x1c], R19 ;  /* 0x00001c13ff008987 */ /* 0x0007e2000810080e */
[----:B------:R-:W-:Y:S05]  /*0e70*/  BRA.U UP0, `(.L_x_12) ;  /* 0xfffffff900e87547 */ /* 0x000fea000b83ffff */
[----:B------:R-:W-:-:S05]  /*0e80*/  UMOV UR4, UR5 ;  /* 0x0000000500047c82 */ /* 0x000fca0008000000 */
.L_x_11:
[----:B------:R-:W-:-:S09]  /*0e90*/  UISETP.NE.AND UP0, UPT, UR23, URZ, UPT ;  /* 0x000000ff1700728c */ /* 0x000fd2000bf05270 */
[----:B------:R-:W-:Y:S05]  /*0ea0*/  BRA.U !UP0, `(.L_x_13) ;  /* 0x0000000508887547 */ /* 0x000fea000b800000 */
[----:B------:R-:W-:Y:S02]  /*0eb0*/  UISETP.GE.U32.AND UP1, UPT, UR22, 0x3, UPT ;  /* 0x000000031600788c */ /* 0x000fe4000bf26070 */
[----:B------:R-:W-:-:S07]  /*0ec0*/  UISETP.NE.AND UP0, UPT, UR28, URZ, UPT ;  /* 0x000000ff1c00728c */ /* 0x000fce000bf05270 */
[----:B------:R-:W-:Y:S05]  /*0ed0*/  BRA.U !UP1, `(.L_x_14) ;  /* 0x0000000109ac7547 */ /* 0x000fea000b800000 */
[----:B------:R-:W0:Y:S01]  /*0ee0*/  LDCU.64 UR8, c[0x0][0x380] ;  /* 0x00007000ff0877ac */ /* 0x000e220008000a00 */
[----:B------:R-:W-:Y:S01]  /*0ef0*/  ISETP.NE.AND P0, PT, R6, RZ, PT ;  /* 0x000000ff0600720c */ /* 0x000fe20003f05270 */
[----:B------:R-:W2:Y:S01]  /*0f00*/  LDCU.64 UR18, c[0x0][0x380] ;  /* 0x00007000ff1277ac */ /* 0x000ea20008000a00 */
[----:B------:R-:W-:Y:S02]  /*0f10*/  UIADD3 UR10, UPT, UPT, UR16, UR4, URZ ;  /* 0x00000004100a7290 */ /* 0x000fe4000fffe0ff */
[----:B------:R-:W-:Y:S02]  /*0f20*/  UIADD3 UR11, UP1, UPT, UR16, UR4, URZ ;  /* 0x00000004100b7290 */ /* 0x000fe4000ff3e0ff */
[----:B0-----:R-:W-:Y:S02]  /*0f30*/  UIMAD.WIDE UR8, UR10, 0x4, UR8 ;  /* 0x000000040a0878a5 */ /* 0x001fe4000f8e0208 */
[----:B------:R-:W-:Y:S02]  /*0f40*/  ULEA.HI.X.SX32 UR10, UR16, URZ, 0x1, UP1 ;  /* 0x000000ff100a7291 */ /* 0x000fe400088f0eff */
[----:B--2---:R-:W-:-:S02]  /*0f50*/  ULEA UR14, UP1, UR11, UR18, 0x2 ;  /* 0x000000120b0e7291 */ /* 0x004fc4000f8210ff */
[----:B------:R-:W-:Y:S01]  /*0f60*/  ULEA UR18, UR4, UR17, 0x2 ;  /* 0x0000001104127291 */ /* 0x000fe2000f8e10ff */
[----:B------:R-:W-:Y:S01]  /*0f70*/  IMAD.U32 R8, RZ, RZ, UR8 ;  /* 0x00000008ff087e24 */ /* 0x000fe2000f8e00ff */
[----:B------:R-:W-:Y:S01]  /*0f80*/  ULEA.HI.X UR10, UR11, UR19, UR10, 0x2, UP1 ;  /* 0x000000130b0a7291 */ /* 0x000fe200088f140a */
[----:B---3--:R-:W-:Y:S02]  /*0f90*/  IMAD.U32 R9, RZ, RZ, UR9 ;  /* 0x00000009ff097e24 */ /* 0x008fe4000f8e00ff */
[----:B-1----:R-:W-:-:S03]  /*0fa0*/  IMAD.U32 R4, RZ, RZ, UR14 ;  /* 0x0000000eff047e24 */ /* 0x002fc6000f8e00ff */
[----:B------:R-:W-:Y:S01]  /*0fb0*/  IMAD.U32 R5, RZ, RZ, UR10 ;  /* 0x0000000aff057e24 */ /* 0x000fe2000f8e00ff */
[----:B------:R-:W2:Y:S04]  /*0fc0*/  LDG.E R8, desc[UR12][R8.64] ;  /* 0x0000000c08087981 */ /* 0x000ea8000c1e1900 */
[----:B------:R-:W2:Y:S04]  /*0fd0*/  @P0 LDL R7, [UR18+0x200] ;  /* 0x00020012ff070983 */ /* 0x000ea80008100800 */
[----:B------:R-:W3:Y:S04]  /*0fe0*/  @!P0 LDL R11, [UR18] ;  /* 0x00000012ff0b8983 */ /* 0x000ee80008100800 */
[----:B------:R-:W4:Y:S04]  /*0ff0*/  @P0 LDL R13, [UR18+0x204] ;  /* 0x00020412ff0d0983 */ /* 0x000f280008100800 */
[----:B------:R-:W4:Y:S04]  /*1000*/  LDG.E R10, desc[UR12][R4.64+0x4] ;  /* 0x0000040c040a7981 */ /* 0x000f28000c1e1900 */
[----:B------:R-:W5:Y:S04]  /*1010*/  LDG.E R12, desc[UR12][R4.64+0x8] ;  /* 0x0000080c040c7981 */ /* 0x000f68000c1e1900 */
[----:B------:R-:W5:Y:S04]  /*1020*/  LDG.E R14, desc[UR12][R4.64+0xc] ;  /* 0x00000c0c040e7981 */ /* 0x000f68000c1e1900 */
[----:B------:R-:W5:Y:S04]  /*1030*/  @!P0 LDL R15, [UR18+0x4] ;  /* 0x00000412ff0f8983 */ /* 0x000f680008100800 */
[----:B------:R-:W5:Y:S04]  /*1040*/  @P0 LDL R17, [UR18+0x208] ;  /* 0x00020812ff110983 */ /* 0x000f680008100800 */
[----:B------:R-:W5:Y:S04]  /*1050*/  @!P0 LDL R19, [UR18+0x8] ;  /* 0x00000812ff138983 */ /* 0x000f680008100800 */
[----:B------:R-:W5:Y:S04]  /*1060*/  @P0 LDL R21, [UR18+0x20c] ;  /* 0x00020c12ff150983 */ /* 0x000f680008100800 */
[----:B------:R-:W5:Y:S01]  /*1070*/  @!P0 LDL R9, [UR18+0xc] ;  /* 0x00000c12ff098983 */ /* 0x000f620008100800 */
[----:B------:R-:W-:Y:S01]  /*1080*/  UIADD3 UR4, UPT, UPT, UR4, 0x4, URZ ;  /* 0x0000000404047890 */ /* 0x000fe2000fffe0ff */
[----:B--2---:R-:W-:-:S02]  /*1090*/  @P0 IMAD.IADD R7, R8, 0x1, R7 ;  /* 0x0000000108070824 */ /* 0x004fc400078e0207 */
[----:B---3--:R-:W-:-:S03]  /*10a0*/  @!P0 IMAD.IADD R11, R11, 0x1, -R8 ;  /* 0x000000010b0b8824 */ /* 0x008fc600078e0a08 */
[----:B------:R0:W-:Y:S04]  /*10b0*/  @P0 STL [UR18+0x200], R7 ;  /* 0x00020007ff000987 */ /* 0x0001e80008100812 */
[----:B------:R0:W-:Y:S01]  /*10c0*/  @!P0 STL [UR18], R11 ;  /* 0x0000000bff008987 */ /* 0x0001e20008100812 */
[----:B----4-:R-:W-:-:S05]  /*10d0*/  @P0 IMAD.IADD R13, R10, 0x1, R13 ;  /* 0x000000010a0d0824 */ /* 0x010fca00078e020d */
[----:B------:R0:W-:Y:S01]  /*10e0*/  @P0 STL [UR18+0x204], R13 ;  /* 0x0002040dff000987 */ /* 0x0001e20008100812 */
[----:B-----5:R-:W-:Y:S02]  /*10f0*/  @!P0 IMAD.IADD R15, R15, 0x1, -R10 ;  /* 0x000000010f0f8824 */ /* 0x020fe400078e0a0a */
        /* <DEDUP_REMOVED lines=8> */
[----:B------:R0:W-:Y:S02]  /*1180*/  @!P0 STL [UR18+0xc], R9 ;  /* 0x00000c09ff008987 */ /* 0x0001e40008100812 */
.L_x_14:
[----:B------:R-:W-:Y:S05]  /*1190*/  BRA.U !UP0, `(.L_x_13) ;  /* 0x0000000108cc7547 */ /* 0x000fea000b800000 */
[----:B------:R-:W2:Y:S01]  /*11a0*/  LDCU UR8, c[0x0][0x3b0] ;  /* 0x00007600ff0877ac */ /* 0x000ea20008000800 */
[----:B------:R-:W-:Y:S02]  /*11b0*/  UISETP.NE.AND UP1, UPT, UR28, 0x1, UPT ;  /* 0x000000011c00788c */ /* 0x000fe4000bf25270 */
[----:B--2---:R-:W-:-:S07]  /*11c0*/  ULOP3.LUT UP0, URZ, UR8, 0x1, URZ, 0xc0, !UPT ;  /* 0x0000000108ff7892 */ /* 0x004fce000f80c0ff */
[----:B------:R-:W-:Y:S05]  /*11d0*/  BRA.U !UP1, `(.L_x_15) ;  /* 0x0000000109747547 */ /* 0x000fea000b800000 */
[----:B------:R-:W2:Y:S01]  /*11e0*/  LDCU.64 UR18, c[0x0][0x380] ;  /* 0x00007000ff1277ac */ /* 0x000ea20008000a00 */
[----:B------:R-:W-:Y:S01]  /*11f0*/  ISETP.NE.AND P0, PT, R6, RZ, PT ;  /* 0x000000ff0600720c */ /* 0x000fe20003f05270 */
[----:B------:R-:W4:Y:S01]  /*1200*/  LDCU.64 UR8, c[0x0][0x380] ;  /* 0x00007000ff0877ac */ /* 0x000f220008000a00 */
[----:B------:R-:W-:Y:S02]  /*1210*/  UIADD3 UR11, UP1, UPT, UR16, UR4, URZ ;  /* 0x00000004100b7290 */ /* 0x000fe4000ff3e0ff */
[----:B------:R-:W-:Y:S02]  /*1220*/  UIADD3 UR10, UPT, UPT, UR16, UR4, URZ ;  /* 0x00000004100a7290 */ /* 0x000fe4000fffe0ff */
[----:B------:R-:W-:Y:S02]  /*1230*/  ULEA.HI.X.SX32 UR14, UR16, URZ, 0x1, UP1 ;  /* 0x000000ff100e7291 */ /* 0x000fe400088f0eff */
[----:B--2---:R-:W-:Y:S02]  /*1240*/  ULEA UR18, UP1, UR11, UR18, 0x2 ;  /* 0x000000120b127291 */ /* 0x004fe4000f8210ff */
[----:B----4-:R-:W-:-:S02]  /*1250*/  UIMAD.WIDE UR8, UR10, 0x4, UR8 ;  /* 0x000000040a0878a5 */ /* 0x010fc4000f8e0208 */
[----:B------:R-:W-:Y:S02]  /*1260*/  ULEA.HI.X UR14, UR11, UR19, UR14, 0x2, UP1 ;  /* 0x000000130b0e7291 */ /* 0x000fe400088f140e */
[----:B-1----:R-:W-:Y:S01]  /*1270*/  IMAD.U32 R4, RZ, RZ, UR18 ;  /* 0x00000012ff047e24 */ /* 0x002fe2000f8e00ff */
[----:B------:R-:W-:Y:S01]  /*1280*/  ULEA UR10, UR4, UR17, 0x2 ;  /* 0x00000011040a7291 */ /* 0x000fe2000f8e10ff */
[----:B------:R-:W-:Y:S02]  /*1290*/  IMAD.U32 R8, RZ, RZ, UR8 ;  /* 0x00000008ff087e24 */ /* 0x000fe4000f8e00ff */
[----:B0--3--:R-:W-:Y:S02]  /*12a0*/  IMAD.U32 R9, RZ, RZ, UR9 ;  /* 0x00000009ff097e24 */ /* 0x009fe4000f8e00ff */
[----:B------:R-:W-:-:S03]  /*12b0*/  IMAD.U32 R5, RZ, RZ, UR14 ;  /* 0x0000000eff057e24 */ /* 0x000fc6000f8e00ff */
[----:B------:R-:W2:Y:S04]  /*12c0*/  LDG.E R8, desc[UR12][R8.64] ;  /* 0x0000000c08087981 */ /* 0x000ea8000c1e1900 */
[----:B------:R-:W2:Y:S04]  /*12d0*/  @P0 LDL R7, [UR10+0x200] ;  /* 0x0002000aff070983 */ /* 0x000ea80008100800 */
[----:B------:R-:W3:Y:S04]  /*12e0*/  LDG.E R4, desc[UR12][R4.64+0x4] ;  /* 0x0000040c04047981 */ /* 0x000ee8000c1e1900 */
[----:B------:R-:W4:Y:S04]  /*12f0*/  @!P0 LDL R10, [UR10] ;  /* 0x0000000aff0a8983 */ /* 0x000f280008100800 */
[----:B------:R-:W3:Y:S04]  /*1300*/  @P0 LDL R11, [UR10+0x204] ;  /* 0x0002040aff0b0983 */ /* 0x000ee80008100800 */
[----:B------:R-:W5:Y:S01]  /*1310*/  @!P0 LDL R13, [UR10+0x4] ;  /* 0x0000040aff0d8983 */ /* 0x000f620008100800 */
[----:B------:R-:W-:Y:S01]  /*1320*/  UIADD3 UR4, UPT, UPT, UR4, 0x2, URZ ;  /* 0x0000000204047890 */ /* 0x000fe2000fffe0ff */
[----:B--2---:R-:W-:-:S05]  /*1330*/  @P0 IMAD.IADD R7, R8, 0x1, R7 ;  /* 0x0000000108070824 */ /* 0x004fca00078e0207 */
[----:B------:R2:W-:Y:S01]  /*1340*/  @P0 STL [UR10+0x200], R7 ;  /* 0x00020007ff000987 */ /* 0x0005e2000810080a */
[----:B----4-:R-:W-:Y:S02]  /*1350*/  @!P0 IMAD.IADD R10, R10, 0x1, -R8 ;  /* 0x000000010a0a8824 */ /* 0x010fe400078e0a08 */
[----:B---3--:R-:W-:-:S03]  /*1360*/  @P0 IMAD.IADD R11, R4, 0x1, R11 ;  /* 0x00000001040b0824 */ /* 0x008fc600078e020b */
[----:B------:R2:W-:Y:S01]  /*1370*/  @!P0 STL [UR10], R10 ;  /* 0x0000000aff008987 */ /* 0x0005e2000810080a */
[----:B-----5:R-:W-:-:S03]  /*1380*/  @!P0 IMAD.IADD R13, R13, 0x1, -R4 ;  /* 0x000000010d0d8824 */ /* 0x020fc600078e0a04 */
[----:B------:R2:W-:Y:S04]  /*1390*/  @P0 STL [UR10+0x204], R11 ;  /* 0x0002040bff000987 */ /* 0x0005e8000810080a */
[----:B------:R2:W-:Y:S02]  /*13a0*/  @!P0 STL [UR10+0x4], R13 ;  /* 0x0000040dff008987 */ /* 0x0005e4000810080a */
.L_x_15:
[----:B------:R-:W-:Y:S05]  /*13b0*/  BRA.U !UP0, `(.L_x_13) ;  /* 0x0000000108447547 */ /* 0x000fea000b800000 */
[----:B------:R-:W4:Y:S01]  /*13c0*/  LDCU.64 UR8, c[0x0][0x380] ;  /* 0x00007000ff0877ac */ /* 0x000f220008000a00 */
[----:B------:R-:W-:Y:S01]  /*13d0*/  ISETP.NE.AND P0, PT, R6, RZ, PT ;  /* 0x000000ff0600720c */ /* 0x000fe20003f05270 */
[----:B------:R-:W-:-:S12]  /*13e0*/  UIADD3 UR10, UPT, UPT, UR16, UR4, URZ ;  /* 0x00000004100a7290 */ /* 0x000fd8000fffe0ff */
[----:B------:R-:W-:Y:S01]  /*13f0*/  VOTEU.ANY UP0, P0 ;  /* 0x0000000000ff7886 */ /* 0x000fe20000000100 */
[----:B----4-:R-:W-:-:S04]  /*1400*/  UIMAD.WIDE UR8, UR10, 0x4, UR8 ;  /* 0x000000040a0878a5 */ /* 0x010fc8000f8e0208 */
[----:B------:R-:W-:Y:S02]  /*1410*/  @UP0 ULEA UR10, UR4, UR21, 0x2 ;  /* 0x00000015040a0291 */ /* 0x000fe4000f8e10ff */
[----:B-1----:R-:W-:Y:S02]  /*1420*/  IMAD.U32 R4, RZ, RZ, UR8 ;  /* 0x00000008ff047e24 */ /* 0x002fe4000f8e00ff */
[----:B------:R-:W-:-:S05]  /*1430*/  IMAD.U32 R5, RZ, RZ, UR9 ;  /* 0x00000009ff057e24 */ /* 0x000fca000f8e00ff */
[----:B0-2---:R-:W2:Y:S04]  /*1440*/  @P0 LDL R7, [UR10] ;  /* 0x0000000aff070983 */ /* 0x005ea80008100800 */
[----:B------:R-:W2:Y:S01]  /*1450*/  LDG.E R4, desc[UR12][R4.64] ;  /* 0x0000000c04047981 */ /* 0x000ea2000c1e1900 */
[----:B------:R-:W-:-:S05]  /*1460*/  VOTEU.ALL UP0, P0 ;  /* 0x0000000000ff7886 */ /* 0x000fca0000000000 */
[----:B------:R-:W-:Y:S01]  /*1470*/  @!UP0 ULEA UR4, UR4, UR17, 0x2 ;  /* 0x0000001104048291 */ /* 0x000fe2000f8e10ff */
[----:B--2---:R-:W-:-:S05]  /*1480*/  @P0 IMAD.IADD R7, R4, 0x1, R7 ;  /* 0x0000000104070824 */ /* 0x004fca00078e0207 */
[----:B------:R4:W-:Y:S04]  /*1490*/  @P0 STL [UR10], R7 ;  /* 0x00000007ff000987 */ /* 0x0009e8000810080a */
[----:B---3--:R-:W2:Y:S02]  /*14a0*/  @!P0 LDL R9, [UR4] ;  /* 0x00000004ff098983 */ /* 0x008ea40008100800 */
[----:B--2---:R-:W-:-:S05]  /*14b0*/  @!P0 IMAD.IADD R9, R9, 0x1, -R4 ;  /* 0x0000000109098824 */ /* 0x004fca00078e0a04 */
[----:B------:R4:W-:Y:S02]  /*14c0*/  @!P0 STL [UR4], R9 ;  /* 0x00000009ff008987 */ /* 0x0009e40008100804 */
.L_x_13:
[----:B------:R-:W-:-:S09]  /*14d0*/  UISETP.GT.AND UP0, UPT, UR15, 0x1, UPT ;  /* 0x000000010f00788c */ /* 0x000fd2000bf04270 */
[----:B------:R-:W-:Y:S05]  /*14e0*/  BRA.U UP0, `(.L_x_16) ;  /* 0xfffffff100787547 */ /* 0x000fea000b83ffff */
[----:B------:R-:W-:Y:S05]  /*14f0*/  BRA `(.L_x_6) ;  /* 0x0000001000e07947 */ /* 0x000fea0003800000 */
.L_x_7:
[----:B------:R-:W-:Y:S01]  /*1500*/  UIADD3 UR4, UPT, UPT, UR7, -0x1, URZ ;  /* 0xffffffff07047890 */ /* 0x000fe2000fffe0ff */
[----:B------:R-:W0:Y:S03]  /*1510*/  LDCU UR5, c[0x0][0x3b4] ;  /* 0x00007680ff0577ac */ /* 0x000e260008000800 */
[----:B------:R-:W-:Y:S02]  /*1520*/  UISETP.GE.U32.AND UP0, UPT, UR4, 0x3, UPT ;  /* 0x000000030400788c */ /* 0x000fe4000bf06070 */
[----:B------:R-:W-:-:S07]  /*1530*/  ULOP3.LUT UR10, UR7, 0x3, URZ, 0xc0, !UPT ;  /* 0x00000003070a7892 */ /* 0x000fce000f8ec0ff */
[----:B------:R-:W-:Y:S05]  /*1540*/  BRA.U !UP0, `(.L_x_17) ;  /* 0x0000000908b47547 */ /* 0x000fea000b800000 */
[----:B------:R-:W-:Y:S01]  /*1550*/  ULOP3.LUT UR7, UR7, 0x7ffffffc, URZ, 0xc0, !UPT ;  /* 0x7ffffffc07077892 */ /* 0x000fe2000f8ec0ff */
[----:B------:R-:W-:-:S11]  /*1560*/  UMOV UR4, URZ ;  /* 0x000000ff00047c82 */ /* 0x000fd60008000000 */
.L_x_30:
[----:B------:R-:W-:Y:S01]  /*1570*/  UMOV UR8, 0x1 ;  /* 0x0000000100087882 */ /* 0x000fe20000000000 */
[----:B------:R-:W-:Y:S01]  /*1580*/  BSSY.RECONVERGENT B0, `(.L_x_18) ;  /* 0x0000022000007945 */ /* 0x000fe20003800200 */
[----:B0-----:R-:W-:-:S04]  /*1590*/  USHF.L.U32 UR8, UR8, UR5, URZ ;  /* 0x0000000508087299 */ /* 0x001fc800080006ff */
[----:B------:R-:W-:-:S04]  /*15a0*/  USHF.R.S32.HI UR14, URZ, 0x1f, UR8 ;  /* 0x0000001fff0e7899 */ /* 0x000fc80008011408 */
[----:B------:R-:W-:Y:S02]  /*15b0*/  USHF.R.U64 UR9, UR8, 0x1, UR14 ;  /* 0x0000000108097899 */ /* 0x000fe4000800120e */
[----:B------:R-:W-:-:S04]  /*15c0*/  USHF.R.U32.HI UR11, URZ, 0x1, UR14 ;  /* 0x00000001ff0b7899 */ /* 0x000fc8000801160e */
[----:B------:R-:W-:-:S04]  /*15d0*/  IADD3 R12, P0, PT, R38, UR9, RZ ;  /* 0x00000009260c7c10 */ /* 0x000fc8000ff1e0ff */
[----:B------:R-:W-:-:S04]  /*15e0*/  IADD3.X R15, PT, PT, R36, UR11, RZ, P0, !PT ;  /* 0x0000000b240f7c10 */ /* 0x000fc800087fe4ff */
[----:B------:R-:W-:-:S04]  /*15f0*/  LOP3.LUT R4, R15, UR14, RZ, 0xfc, !PT ;  /* 0x0000000e0f047c12 */ /* 0x000fc8000f8efcff */
[----:B------:R-:W-:-:S13]  /*1600*/  ISETP.NE.U32.AND P0, PT, R4, RZ, PT ;  /* 0x000000ff0400720c */ /* 0x000fda0003f05070 */
[----:B-1----:R-:W-:Y:S05]  /*1610*/  @P0 BRA `(.L_x_19) ;  /* 0x00000000004c0947 */ /* 0x002fea0003800000 */
        /* <DEDUP_REMOVED lines=19> */
.L_x_19:
[----:B------:R-:W-:Y:S01]  /*1750*/  IMAD.U32 R14, RZ, RZ, UR8 ;  /* 0x00000008ff0e7e24 */ /* 0x000fe2000f8e00ff */
[----:B------:R-:W-:Y:S01]  /*1760*/  MOV R10, 0x1790 ;  /* 0x00001790000a7802 */ /* 0x000fe20000000f00 */
[----:B------:R-:W-:-:S07]  /*1770*/  IMAD.U32 R13, RZ, RZ, UR14 ;  /* 0x0000000eff0d7e24 */ /* 0x000fce000f8e00ff */
[----:B------:R-:W-:Y:S05]  /*1780*/  CALL.REL.NOINC `($__internal_0_$__cuda_sm20_div_u64) ;  /* 0x00000050002c7944 */ /* 0x000fea0003c00000 */
[----:B------:R-:W-:-:S07]  /*1790*/  IMAD.MOV.U32 R5, RZ, RZ, R9 ;  /* 0x000000ffff057224 */ /* 0x000fce00078e0009 */
.L_x_20:
[----:B------:R-:W-:Y:S05]  /*17a0*/  BSYNC.RECONVERGENT B0 ;  /* 0x0000000000007941 */ /* 0x000fea0003800200 */
.L_x_18:
[----:B------:R-:W-:Y:S01]  /*17b0*/  UIADD3 UR8, UPT, UPT, UR5, -0x1, URZ ;  /* 0xffffffff05087890 */ /* 0x000fe2000fffe0ff */
[----:B------:R-:W-:Y:S01]  /*17c0*/  IMAD.SHL.U32 R5, R5, 0x2, RZ ;  /* 0x0000000205057824 */ /* 0x000fe200078e00ff */
[----:B------:R-:W-:Y:S01]  /*17d0*/  UMOV UR9, 0x1 ;  /* 0x0000000100097882 */ /* 0x000fe20000000000 */
[----:B------:R-:W-:Y:S01]  /*17e0*/  BSSY.RECONVERGENT B0, `(.L_x_21) ;  /* 0x0000026000007945 */ /* 0x000fe20003800200 */
[----:B------:R-:W-:Y:S02]  /*17f0*/  USHF.L.U32 UR9, UR9, UR8, URZ ;  /* 0x0000000809097299 */ /* 0x000fe400080006ff */
[----:B------:R-:W-:Y:S01]  /*1800*/  LOP3.LUT R5, R5, 0x2, RZ, 0xc0, !PT ;  /* 0x0000000205057812 */ /* 0x000fe200078ec0ff */
[----:B------:R-:W-:Y:S02]  /*1810*/  ULEA UR8, UR8, UR6, 0x2 ;  /* 0x0000000608087291 */ /* 0x000fe4000f8e10ff */
[----:B------:R-:W-:Y:S02]  /*1820*/  USHF.R.S32.HI UR15, URZ, 0x1f, UR9 ;  /* 0x0000001fff0f7899 */ /* 0x000fe40008011409 */
[----:B------:R-:W-:-:S02]  /*1830*/  VIADD R5, R5, 0xffffffff ;  /* 0xffffffff05057836 */ /* 0x000fc40000000000 */
[----:B------:R-:W-:Y:S02]  /*1840*/  USHF.R.U64 UR11, UR9, 0x1, UR15 ;  /* 0x00000001090b7899 */ /* 0x000fe4000800120f */
[----:B------:R-:W-:Y:S01]  /*1850*/  USHF.R.U32.HI UR14, URZ, 0x1, UR15 ;  /* 0x00000001ff0e7899 */ /* 0x000fe2000801160f */
[----:B------:R0:W-:Y:S03]  /*1860*/  STL [UR8], R5 ;  /* 0x00000005ff007987 */ /* 0x0001e60008100808 */
[----:B------:R-:W-:-:S04]  /*1870*/  IADD3 R12, P0, PT, R38, UR11, RZ ;  /* 0x0000000b260c7c10 */ /* 0x000fc8000ff1e0ff */
[----:B------:R-:W-:-:S04]  /*1880*/  IADD3.X R15, PT, PT, R36, UR14, RZ, P0, !PT ;  /* 0x0000000e240f7c10 */ /* 0x000fc800087fe4ff */
[----:B------:R-:W-:-:S04]  /*1890*/  LOP3.LUT R4, R15, UR15, RZ, 0xfc, !PT ;  /* 0x0000000f0f047c12 */ /* 0x000fc8000f8efcff */
[----:B------:R-:W-:-:S13]  /*18a0*/  ISETP.NE.U32.AND P0, PT, R4, RZ, PT ;  /* 0x000000ff0400720c */ /* 0x000fda0003f05070 */
[----:B0-----:R-:W-:Y:S05]  /*18b0*/  @P0 BRA `(.L_x_22) ;  /* 0x00000000004c0947 */ /* 0x001fea0003800000 */
        /* <DEDUP_REMOVED lines=19> */
.L_x_22:
[----:B------:R-:W-:Y:S01]  /*19f0*/  IMAD.U32 R14, RZ, RZ, UR9 ;  /* 0x00000009ff0e7e24 */ /* 0x000fe2000f8e00ff */
[----:B------:R-:W-:Y:S01]  /*1a00*/  MOV R10, 0x1a30 ;  /* 0x00001a30000a7802 */ /* 0x000fe20000000f00 */
[----:B------:R-:W-:-:S07]  /*1a10*/  IMAD.U32 R13, RZ, RZ, UR15 ;  /* 0x0000000fff0d7e24 */ /* 0x000fce000f8e00ff */
[----:B------:R-:W-:Y:S05]  /*1a20*/  CALL.REL.NOINC `($__internal_0_$__cuda_sm20_div_u64) ;  /* 0x0000004c00847944 */ /* 0x000fea0003c00000 */
[----:B------:R-:W-:-:S07]  /*1a30*/  IMAD.MOV.U32 R5, RZ, RZ, R9 ;  /* 0x000000ffff057224 */ /* 0x000fce00078e0009 */
.L_x_23:
[----:B------:R-:W-:Y:S05]  /*1a40*/  BSYNC.RECONVERGENT B0 ;  /* 0x0000000000007941 */ /* 0x000fea0003800200 */
.L_x_21:
        /* <DEDUP_REMOVED lines=36> */
.L_x_25:
[----:B------:R-:W-:Y:S01]  /*1c90*/  IMAD.U32 R14, RZ, RZ, UR9 ;  /* 0x00000009ff0e7e24 */ /* 0x000fe2000f8e00ff */
[----:B------:R-:W-:Y:S01]  /*1ca0*/  MOV R10, 0x1cd0 ;  /* 0x00001cd0000a7802 */ /* 0x000fe20000000f00 */
[----:B------:R-:W-:-:S07]  /*1cb0*/  IMAD.U32 R13, RZ, RZ, UR15 ;  /* 0x0000000fff0d7e24 */ /* 0x000fce000f8e00ff */
[----:B------:R-:W-:Y:S05]  /*1cc0*/  CALL.REL.NOINC `($__internal_0_$__cuda_sm20_div_u64) ;  /* 0x0000004800dc7944 */ /* 0x000fea0003c00000 */
[----:B------:R-:W-:-:S07]  /*1cd0*/  IMAD.MOV.U32 R5, RZ, RZ, R9 ;  /* 0x000000ffff057224 */ /* 0x000fce00078e0009 */
.L_x_26:
[----:B------:R-:W-:Y:S05]  /*1ce0*/  BSYNC.RECONVERGENT B0 ;  /* 0x0000000000007941 */ /* 0x000fea0003800200 */
.L_x_24:
[----:B------:R-:W-:Y:S01]  /*1cf0*/  UIADD3 UR8, UPT, UPT, UR5, -0x3, URZ ;  /* 0xfffffffd05087890 */ /* 0x000fe2000fffe0ff */
[----:B------:R-:W-:Y:S01]  /*1d00*/  IMAD.SHL.U32 R5, R5, 0x2, RZ ;  /* 0x0000000205057824 */ /* 0x000fe200078e00ff */
[----:B------:R-:W-:Y:S01]  /*1d10*/  UMOV UR9, 0x1 ;  /* 0x0000000100097882 */ /* 0x000fe20000000000 */
[----:B------:R-:W-:Y:S01]  /*1d20*/  UIADD3 UR5, UPT, UPT, UR5, -0x4, URZ ;  /* 0xfffffffc05057890 */ /* 0x000fe2000fffe0ff */
[----:B------:R-:W-:Y:S01]  /*1d30*/  BSSY.RECONVERGENT B0, `(.L_x_27) ;  /* 0x0000026000007945 */ /* 0x000fe20003800200 */
[----:B------:R-:W-:Y:S01]  /*1d40*/  USHF.L.U32 UR9, UR9, UR8, URZ ;  /* 0x0000000809097299 */ /* 0x000fe200080006ff */
        /* <DEDUP_REMOVED lines=31> */
.L_x_28:
[----:B------:R-:W-:Y:S01]  /*1f40*/  IMAD.U32 R14, RZ, RZ, UR9 ;  /* 0x00000009ff0e7e24 */ /* 0x000fe2000f8e00ff */
[----:B------:R-:W-:Y:S01]  /*1f50*/  MOV R10, 0x1f80 ;  /* 0x00001f80000a7802 */ /* 0x000fe20000000f00 */
[----:B------:R-:W-:-:S07]  /*1f60*/  IMAD.U32 R13, RZ, RZ, UR15 ;  /* 0x0000000fff0d7e24 */ /* 0x000fce000f8e00ff */
[----:B------:R-:W-:Y:S05]  /*1f70*/  CALL.REL.NOINC `($__internal_0_$__cuda_sm20_div_u64) ;  /* 0x0000004800307944 */ /* 0x000fea0003c00000 */
[----:B------:R-:W-:-:S07]  /*1f80*/  IMAD.MOV.U32 R5, RZ, RZ, R9 ;  /* 0x000000ffff057224 */ /* 0x000fce00078e0009 */
.L_x_29:
[----:B------:R-:W-:Y:S05]  /*1f90*/  BSYNC.RECONVERGENT B0 ;  /* 0x0000000000007941 */ /* 0x000fea0003800200 */
.L_x_27:
[----:B------:R-:W-:Y:S01]  /*1fa0*/  IMAD.SHL.U32 R5, R5, 0x2, RZ ;  /* 0x0000000205057824 */ /* 0x000fe200078e00ff */
[----:B------:R-:W-:Y:S02]  /*1fb0*/  ULEA UR8, UR5, UR6, 0x2 ;  /* 0x0000000605087291 */ /* 0x000fe4000f8e10ff */
[----:B------:R-:W-:Y:S02]  /*1fc0*/  UIADD3 UR4, UPT, UPT, UR4, 0x4, URZ ;  /* 0x0000000404047890 */ /* 0x000fe4000fffe0ff */
[----:B------:R-:W-:Y:S02]  /*1fd0*/  LOP3.LUT R5, R5, 0x2, RZ, 0xc0, !PT ;  /* 0x0000000205057812 */ /* 0x000fe400078ec0ff */
[----:B------:R-:W-:-:S03]  /*1fe0*/  UISETP.NE.AND UP0, UPT, UR4, UR7, UPT ;  /* 0x000000070400728c */ /* 0x000fc6000bf05270 */
[----:B------:R-:W-:-:S05]  /*1ff0*/  VIADD R5, R5, 0xffffffff ;  /* 0xffffffff05057836 */ /* 0x000fca0000000000 */
[----:B------:R1:W-:Y:S01]  /*2000*/  STL [UR8], R5 ;  /* 0x00000005ff007987 */ /* 0x0003e20008100808 */
[----:B------:R-:W-:Y:S05]  /*2010*/  BRA.U UP0, `(.L_x_30) ;  /* 0xfffffff500547547 */ /* 0x000fea000b83ffff */
.L_x_17:
[----:B------:R-:W-:-:S09]  /*2020*/  UISETP.NE.AND UP0, UPT, UR10, URZ, UPT ;  /* 0x000000ff0a00728c */ /* 0x000fd2000bf05270 */
[----:B------:R-:W-:Y:S05]  /*2030*/  BRA.U !UP0, `(.L_x_6) ;  /* 0x0000000908107547 */ /* 0x000fea000b800000 */
[----:B------:R-:W-:-:S09]  /*2040*/  UISETP.NE.AND UP0, UPT, UR10, 0x1, UPT ;  /* 0x000000010a00788c */ /* 0x000fd2000bf05270 */
[----:B------:R-:W-:Y:S05]  /*2050*/  BRA.U !UP0, `(.L_x_31) ;  /* 0x0000000508507547 */ /* 0x000fea000b800000 */
        /* <DEDUP_REMOVED lines=10> */
[----:B------:R-:W-:Y:S05]  /*2100*/  @P0 BRA `(.L_x_33) ;  /* 0x00000000004c0947 */ /* 0x000fea0003800000 */
[----:B------:R-:W0:Y:S01]  /*2110*/  I2F.U32.RP R6, UR4 ;  /* 0x0000000400067d06 */ /* 0x000e220008209000 */
[----:B------:R-:W-:Y:S01]  /*2120*/  IMAD R7, RZ, RZ, -UR4 ;  /* 0x80000004ff077e24 */ /* 0x000fe2000f8e02ff */
[----:B------:R-:W-:-:S06]  /*2130*/  ISETP.NE.U32.AND P2, PT, RZ, UR4, PT ;  /* 0x00000004ff007c0c */ /* 0x000fcc000bf45070 */
[----:B0-----:R-:W0:Y:S02]  /*2140*/  MUFU.RCP R6, R6 ;  /* 0x0000000600067308 */ /* 0x001e240000001000 */
[----:B0-----:R-:W-:-:S06]  /*2150*/  VIADD R4, R6, 0xffffffe ;  /* 0x0ffffffe06047836 */ /* 0x001fcc0000000000 */
[----:B-1----:R0:W1:Y:S02]  /*2160*/  F2I.FTZ.U32.TRUNC.NTZ R5, R4 ;  /* 0x0000000400057305 */ /* 0x002064000021f000 */
        /* <DEDUP_REMOVED lines=13> */
.L_x_33:
[----:B------:R-:W-:Y:S01]  /*2240*/  IMAD.U32 R14, RZ, RZ, UR4 ;  /* 0x00000004ff0e7e24 */ /* 0x000fe2000f8e00ff */
[----:B------:R-:W-:Y:S01]  /*2250*/  MOV R10, 0x2280 ;  /* 0x00002280000a7802 */ /* 0x000fe20000000f00 */
[----:B------:R-:W-:-:S07]  /*2260*/  IMAD.U32 R13, RZ, RZ, UR9 ;  /* 0x00000009ff0d7e24 */ /* 0x000fce000f8e00ff */
[----:B-1----:R-:W-:Y:S05]  /*2270*/  CALL.REL.NOINC `($__internal_0_$__cuda_sm20_div_u64) ;  /* 0x0000004400707944 */ /* 0x002fea0003c00000 */
[----:B------:R-:W-:-:S07]  /*2280*/  IMAD.MOV.U32 R5, RZ, RZ, R9 ;  /* 0x000000ffff057224 */ /* 0x000fce00078e0009 */
.L_x_34:
[----:B------:R-:W-:Y:S05]  /*2290*/  BSYNC.RECONVERGENT B0 ;  /* 0x0000000000007941 */ /* 0x000fea0003800200 */
.L_x_32:
        /* <DEDUP_REMOVED lines=37> */
.L_x_36:
[----:B------:R-:W-:Y:S01]  /*24f0*/  IMAD.U32 R14, RZ, RZ, UR7 ;  /* 0x00000007ff0e7e24 */ /* 0x000fe2000f8e00ff */
[----:B------:R-:W-:Y:S01]  /*2500*/  MOV R10, 0x2530 ;  /* 0x00002530000a7802 */ /* 0x000fe20000000f00 */
[----:B------:R-:W-:-:S07]  /*2510*/  IMAD.U32 R13, RZ, RZ, UR10 ;  /* 0x0000000aff0d7e24 */ /* 0x000fce000f8e00ff */
[----:B------:R-:W-:Y:S05]  /*2520*/  CALL.REL.NOINC `($__internal_0_$__cuda_sm20_div_u64) ;  /* 0x0000004000c47944 */ /* 0x000fea0003c00000 */
[----:B------:R-:W-:-:S07]  /*2530*/  IMAD.MOV.U32 R5, RZ, RZ, R9 ;  /* 0x000000ffff057224 */ /* 0x000fce00078e0009 */
.L_x_37:
[----:B------:R-:W-:Y:S05]  /*2540*/  BSYNC.RECONVERGENT B0 ;  /* 0x0000000000007941 */ /* 0x000fea0003800200 */
.L_x_35:
[----:B------:R-:W-:Y:S01]  /*2550*/  IMAD.SHL.U32 R5, R5, 0x2, RZ ;  /* 0x0000000205057824 */ /* 0x000fe200078e00ff */
[----:B------:R-:W-:-:S04]  /*2560*/  ULEA UR4, UR5, UR6, 0x2 ;  /* 0x0000000605047291 */ /* 0x000fc8000f8e10ff */
[----:B------:R-:W-:-:S05]  /*2570*/  LOP3.LUT R5, R5, 0x2, RZ, 0xc0, !PT ;  /* 0x0000000205057812 */ /* 0x000fca00078ec0ff */
[----:B------:R-:W-:-:S05]  /*2580*/  VIADD R5, R5, 0xffffffff ;  /* 0xffffffff05057836 */ /* 0x000fca0000000000 */
[----:B------:R2:W-:Y:S02]  /*2590*/  STL [UR4], R5 ;  /* 0x00000005ff007987 */ /* 0x0005e40008100804 */
.L_x_31:
[----:B------:R-:W3:Y:S02]  /*25a0*/  LDCU UR4, c[0x0][0x3b4] ;  /* 0x00007680ff0477ac */ /* 0x000ee40008000800 */
[----:B---3--:R-:W-:-:S04]  /*25b0*/  ULOP3.LUT UR4, UR4, 0x1, URZ, 0xc0, !UPT ;  /* 0x0000000104047892 */ /* 0x008fc8000f8ec0ff */
[----:B------:R-:W-:-:S09]  /*25c0*/  UISETP.NE.U32.AND UP0, UPT, UR4, 0x1, UPT ;  /* 0x000000010400788c */ /* 0x000fd2000bf05070 */
[----:B------:R-:W-:Y:S05]  /*25d0*/  BRA.U UP0, `(.L_x_6) ;  /* 0x0000000100a87547 */ /* 0x000fea000b800000 */
        /* <DEDUP_REMOVED lines=16> */
[----:B-12---:R0:W1:Y:S02]  /*26e0*/  F2I.FTZ.U32.TRUNC.NTZ R5, R4 ;  /* 0x0000000400057305 */ /* 0x006064000021f000 */
        /* <DEDUP_REMOVED lines=13> */
.L_x_39:
[----:B------:R-:W-:Y:S01]  /*27c0*/  IMAD.U32 R14, RZ, RZ, UR4 ;  /* 0x00000004ff0e7e24 */ /* 0x000fe2000f8e00ff */
[----:B------:R-:W-:Y:S01]  /*27d0*/  MOV R10, 0x2800 ;  /* 0x00002800000a7802 */ /* 0x000fe20000000f00 */
[----:B------:R-:W-:-:S07]  /*27e0*/  IMAD.U32 R13, RZ, RZ, UR9 ;  /* 0x00000009ff0d7e24 */ /* 0x000fce000f8e00ff */
[----:B-12---:R-:W-:Y:S05]  /*27f0*/  CALL.REL.NOINC `($__internal_0_$__cuda_sm20_div_u64) ;  /* 0x0000004000107944 */ /* 0x006fea0003c00000 */
[----:B------:R-:W-:-:S07]  /*2800*/  IMAD.MOV.U32 R5, RZ, RZ, R9 ;  /* 0x000000ffff057224 */ /* 0x000fce00078e0009 */
.L_x_40:
[----:B------:R-:W-:Y:S05]  /*2810*/  BSYNC.RECONVERGENT B0 ;  /* 0x0000000000007941 */ /* 0x000fea0003800200 */
.L_x_38:
[----:B------:R-:W-:Y:S01]  /*2820*/  IMAD.SHL.U32 R5, R5, 0x2, RZ ;  /* 0x0000000205057824 */ /* 0x000fe200078e00ff */
[----:B------:R-:W-:-:S04]  /*2830*/  UIADD3 UR5, UPT, UPT, UR5, -0x1, URZ ;  /* 0xffffffff05057890 */ /* 0x000fc8000fffe0ff */
[----:B------:R-:W-:Y:S01]  /*2840*/  LOP3.LUT R5, R5, 0x2, RZ, 0xc0, !PT ;  /* 0x0000000205057812 */ /* 0x000fe200078ec0ff */
[----:B------:R-:W-:-:S04]  /*2850*/  ULEA UR5, UR5, UR6, 0x2 ;  /* 0x0000000605057291 */ /* 0x000fc8000f8e10ff */
[----:B------:R-:W-:-:S05]  /*2860*/  VIADD R5, R5, 0xffffffff ;  /* 0xffffffff05057836 */ /* 0x000fca0000000000 */
[----:B------:R0:W-:Y:S03]  /*2870*/  STL [UR5], R5 ;  /* 0x00000005ff007987 */ /* 0x0001e60008100805 */
.L_x_6:
[----:B------:R-:W5:Y:S01]  /*2880*/  LDCU UR7, c[0x0][0x3b0] ;  /* 0x00007600ff0777ac */ /* 0x000f620008000800 */
[----:B------:R-:W-:Y:S01]  /*2890*/  IMAD.MOV.U32 R28, RZ, RZ, RZ ;  /* 0x000000ffff1c7224 */ /* 0x000fe200078e00ff */
[----:B-----5:R-:W-:-:S09]  /*28a0*/  UISETP.GE.AND UP0, UPT, UR7, 0x1, UPT ;  /* 0x000000010700788c */ /* 0x020fd2000bf06270 */
[----:B------:R-:W-:Y:S05]  /*28b0*/  BRA.U !UP0, `(.L_x_41) ;  /* 0x0000000908e47547 */ /* 0x000fea000b800000 */
[----:B------:R-:W-:Y:S01]  /*28c0*/  UIADD3 UR4, UPT, UPT, UR7, -0x1, URZ ;  /* 0xffffffff07047890 */ /* 0x000fe2000fffe0ff */
[----:B------:R-:W-:Y:S01]  /*28d0*/  IMAD.MOV.U32 R28, RZ, RZ, RZ ;  /* 0x000000ffff1c7224 */ /* 0x000fe200078e00ff */
[----:B------:R-:W-:Y:S02]  /*28e0*/  ULOP3.LUT UR9, UR7, 0xf, URZ, 0xc0, !UPT ;  /* 0x0000000f07097892 */ /* 0x000fe4000f8ec0ff */
[----:B------:R-:W-:Y:S02]  /*28f0*/  UISETP.GE.U32.AND UP2, UPT, UR4, 0xf, UPT ;  /* 0x0000000f0400788c */ /* 0x000fe4000bf46070 */
[----:B------:R-:W-:Y:S01]  /*2900*/  UISETP.NE.AND UP1, UPT, UR9, URZ, UPT ;  /* 0x000000ff0900728c */ /* 0x000fe2000bf25270 */
[----:B------:R-:W-:-:S06]  /*2910*/  UMOV UR4, URZ ;  /* 0x000000ff00047c82 */ /* 0x000fcc0008000000 */
[----:B------:R-:W-:Y:S05]  /*2920*/  BRA.U !UP2, `(.L_x_42) ;  /* 0x000000050a407547 */ /* 0x000fea000b800000 */
[----:B------:R-:W-:Y:S01]  /*2930*/  IMAD.MOV.U32 R28, RZ, RZ, RZ ;  /* 0x000000ffff1c7224 */ /* 0x000fe200078e00ff */
[----:B------:R-:W-:Y:S01]  /*2940*/  ULOP3.LUT UR4, UR7, 0x7ffffff0, URZ, 0xc0, !UPT ;  /* 0x7ffffff007047892 */ /* 0x000fe2000f8ec0ff */
[----:B0-----:R-:W-:-:S11]  /*2950*/  UMOV UR5, URZ ;  /* 0x000000ff00057c82 */ /* 0x001fd60008000000 */
.L_x_43:
[----:B------:R-:W-:-:S09]  /*2960*/  ULEA UR8, UR5, UR17, 0x2 ;  /* 0x0000001105087291 */ /* 0x000fd2000f8e10ff */
[----:B--234-:R-:W2:Y:S04]  /*2970*/  LDL.128 R8, [UR8] ;  /* 0x00000008ff087983 */ /* 0x01cea80008100c00 */
[----:B-1----:R-:W3:Y:S04]  /*2980*/  LDL.128 R4, [UR8+0x200] ;  /* 0x00020008ff047983 */ /* 0x002ee80008100c00 */
[----:B------:R-:W4:Y:S04]  /*2990*/  LDL.128 R12, [UR8+0x210] ;  /* 0x00021008ff0c7983 */ /* 0x000f280008100c00 */
[----:B------:R-:W5:Y:S04]  /*29a0*/  LDL.128 R16, [UR8+0x10] ;  /* 0x00001008ff107983 */ /* 0x000f680008100c00 */
[----:B------:R-:W5:Y:S04]  /*29b0*/  LDL.128 R20, [UR8+0x220] ;  /* 0x00022008ff147983 */ /* 0x000f680008100c00 */
[----:B------:R-:W5:Y:S04]  /*29c0*/  LDL.128 R24, [UR8+0x20] ;  /* 0x00002008ff187983 */ /* 0x000f680008100c00 */
[----:B------:R-:W5:Y:S01]  /*29d0*/  LDL.128 R32, [UR8+0x30] ;  /* 0x00003008ff207983 */ /* 0x000f620008100c00 */
[----:B--2---:R-:W-:-:S02]  /*29e0*/  IABS R29, R8 ;  /* 0x00000008001d7213 */ /* 0x004fc40000000000 */
[----:B---3--:R-:W-:Y:S02]  /*29f0*/  IABS R4, R4 ;  /* 0x0000000400047213 */ /* 0x008fe40000000000 */
[----:B------:R-:W-:Y:S02]  /*2a00*/  IABS R8, R5 ;  /* 0x0000000500087213 */ /* 0x000fe40000000000 */
[----:B------:R-:W-:Y:S02]  /*2a10*/  IADD3 R28, PT, PT, R29, R4, R28 ;  /* 0x000000041d1c7210 */ /* 0x000fe40007ffe01c */
[----:B------:R-:W-:Y:S01]  /*2a20*/  IABS R5, R9 ;  /* 0x0000000900057213 */ /* 0x000fe20000000000 */
[----:B------:R-:W-:Y:S01]  /*2a30*/  IMAD.MOV.U32 R4, RZ, RZ, R8 ;  /* 0x000000ffff047224 */ /* 0x000fe200078e0008 */
[----:B------:R-:W-:Y:S02]  /*2a40*/  IABS R6, R6 ;  /* 0x0000000600067213 */ /* 0x000fe40000000000 */
[----:B------:R-:W-:-:S02]  /*2a50*/  IABS R10, R10 ;  /* 0x0000000a000a7213 */ /* 0x000fc40000000000 */
[----:B------:R-:W-:Y:S01]  /*2a60*/  IADD3 R28, PT, PT, R5, R4, R28 ;  /* 0x00000004051c7210 */ /* 0x000fe20007ffe01c */
[----:B------:R-:W-:Y:S02]  /*2a70*/  IMAD.MOV.U32 R4, RZ, RZ, R6 ;  /* 0x000000ffff047224 */ /* 0x000fe400078e0006 */
[----:B------:R-:W-:-:S05]  /*2a80*/  IMAD.MOV.U32 R5, RZ, RZ, R10 ;  /* 0x000000ffff057224 */ /* 0x000fca00078e000a */
[----:B------:R-:W-:Y:S02]  /*2a90*/  IADD3 R4, PT, PT, R5, R4, R28 ;  /* 0x0000000405047210 */ /* 0x000fe40007ffe01c */
[----:B------:R-:W2:Y:S01]  /*2aa0*/  LDL.128 R28, [UR8+0x230] ;  /* 0x00023008ff1c7983 */ /* 0x000ea20008100c00 */
[----:B------:R-:W-:Y:S02]  /*2ab0*/  IABS R6, R7 ;  /* 0x0000000700067213 */ /* 0x000fe40000000000 */
[----:B------:R-:W-:Y:S02]  /*2ac0*/  IABS R5, R11 ;  /* 0x0000000b00057213 */ /* 0x000fe40000000000 */
[----:B----4-:R-:W-:Y:S02]  /*2ad0*/  IABS R13, R13 ;  /* 0x0000000d000d7213 */ /* 0x010fe40000000000 */
[----:B------:R-:W-:Y:S02]  /*2ae0*/  IADD3 R4, PT, PT, R5, R6, R4 ;  /* 0x0000000605047210 */ /* 0x000fe40007ffe004 */
[----:B------:R-:W-:-:S02]  /*2af0*/  IABS R6, R12 ;  /* 0x0000000c00067213 */ /* 0x000fc40000000000 */
[----:B-----5:R-:W-:Y:S02]  /*2b00*/  IABS R5, R16 ;  /* 0x0000001000057213 */ /* 0x020fe40000000000 */
[----:B------:R-:W-:Y:S02]  /*2b10*/  IABS R17, R17 ;  /* 0x0000001100117213 */ /* 0x000fe40000000000 */
[----:B------:R-:W-:Y:S01]  /*2b20*/  IADD3 R4, PT, PT, R5, R6, R4 ;  /* 0x0000000605047210 */ /* 0x000fe20007ffe004 */
[----:B------:R-:W-:Y:S01]  /*2b30*/  IMAD.MOV.U32 R6, RZ, RZ, R13 ;  /* 0x000000ffff067224 */ /* 0x000fe200078e000d */
[----:B------:R-:W-:Y:S01]  /*2b40*/  IABS R14, R14 ;  /* 0x0000000e000e7213 */ /* 0x000fe20000000000 */
[----:B------:R-:W-:Y:S01]  /*2b50*/  IMAD.MOV.U32 R5, RZ, RZ, R17 ;  /* 0x000000ffff057224 */ /* 0x000fe200078e0011 */
[----:B------:R-:W-:Y:S02]  /*2b60*/  IABS R18, R18 ;  /* 0x0000001200127213 */ /* 0x000fe40000000000 */
[----:B------:R-:W-:-:S02]  /*2b70*/  IABS R15, R15 ;  /* 0x0000000f000f7213 */ /* 0x000fc40000000000 */
[----:B------:R-:W-:Y:S01]  /*2b80*/  IADD3 R4, PT, PT, R5, R6, R4 ;  /* 0x0000000605047210 */ /* 0x000fe20007ffe004 */
[----:B------:R-:W-:Y:S01]  /*2b90*/  IMAD.MOV.U32 R6, RZ, RZ, R14 ;  /* 0x000000ffff067224 */ /* 0x000fe200078e000e */
[----:B------:R-:W-:Y:S01]  /*2ba0*/  IABS R19, R19 ;  /* 0x0000001300137213 */ /* 0x000fe20000000000 */
[----:B------:R-:W-:Y:S01]  /*2bb0*/  IMAD.MOV.U32 R5, RZ, RZ, R18 ;  /* 0x000000ffff057224 */ /* 0x000fe200078e0012 */
[----:B------:R-:W-:Y:S02]  /*2bc0*/  IABS R20, R20 ;  /* 0x0000001400147213 */ /* 0x000fe40000000000 */
[----:B------:R-:W-:Y:S02]  /*2bd0*/  IABS R24, R24 ;  /* 0x0000001800187213 */ /* 0x000fe40000000000 */
[----:B------:R-:W-:Y:S01]  /*2be0*/  IADD3 R4, PT, PT, R5, R6, R4 ;  /* 0x0000000605047210 */ /* 0x000fe20007ffe004 */
[----:B------:R-:W-:Y:S02]  /*2bf0*/  IMAD.MOV.U32 R6, RZ, RZ, R15 ;  /* 0x000000ffff067224 */ /* 0x000fe400078e000f */
[----:B------:R-:W-:Y:S01]  /*2c00*/  IMAD.MOV.U32 R5, RZ, RZ, R19 ;  /* 0x000000ffff057224 */ /* 0x000fe200078e0013 */
[----:B------:R-:W-:-:S02]  /*2c10*/  IABS R21, R21 ;  /* 0x0000001500157213 */ /* 0x000fc40000000000 */
[----:B------:R-:W-:Y:S02]  /*2c20*/  IABS R25, R25 ;  /* 0x0000001900197213 */ /* 0x000fe40000000000 */
[----:B------:R-:W-:Y:S01]  /*2c30*/  IADD3 R4, PT, PT, R5, R6, R4 ;  /* 0x0000000605047210 */ /* 0x000fe20007ffe004 */
[----:B------:R-:W-:Y:S02]  /*2c40*/  IMAD.MOV.U32 R6, RZ, RZ, R20 ;  /* 0x000000ffff067224 */ /* 0x000fe400078e0014 */
[----:B------:R-:W-:Y:S01]  /*2c50*/  IMAD.MOV.U32 R5, RZ, RZ, R24 ;  /* 0x000000ffff057224 */ /* 0x000fe200078e0018 */
[----:B------:R-:W-:Y:S02]  /*2c60*/  IABS R22, R22 ;  /* 0x0000001600167213 */ /* 0x000fe40000000000 */
[----:B------:R-:W-:Y:S02]  /*2c70*/  IABS R26, R26 ;  /* 0x0000001a001a7213 */ /* 0x000fe40000000000 */
[----:B------:R-:W-:Y:S01]  /*2c80*/  IADD3 R4, PT, PT, R5, R6, R4 ;  /* 0x0000000605047210 */ /* 0x000fe20007ffe004 */
[----:B------:R-:W-:-:S02]  /*2c90*/  IMAD.MOV.U32 R6, RZ, RZ, R21 ;  /* 0x000000ffff067224 */ /* 0x000fc400078e0015 */
[----:B------:R-:W-:Y:S01]  /*2ca0*/  IMAD.MOV.U32 R5, RZ, RZ, R25 ;  /* 0x000000ffff057224 */ /* 0x000fe200078e0019 */
[----:B------:R-:W-:Y:S02]  /*2cb0*/  IABS R23, R23 ;  /* 0x0000001700177213 */ /* 0x000fe40000000000 */
[----:B------:R-:W-:Y:S02]  /*2cc0*/  IABS R27, R27 ;  /* 0x0000001b001b7213 */ /* 0x000fe40000000000 */
[----:B------:R-:W-:Y:S01]  /*2cd0*/  IADD3 R4, PT, PT, R5, R6, R4 ;  /* 0x0000000605047210 */ /* 0x000fe20007ffe004 */
[----:B------:R-:W-:Y:S02]  /*2ce0*/  IMAD.MOV.U32 R6, RZ, RZ, R22 ;  /* 0x000000ffff067224 */ /* 0x000fe400078e0016 */
[----:B------:R-:W-:-:S05]  /*2cf0*/  IMAD.MOV.U32 R5, RZ, RZ, R26 ;  /* 0x000000ffff057224 */ /* 0x000fca00078e001a */
[----:B------:R-:W-:Y:S01]  /*2d00*/  IADD3 R4, PT, PT, R5, R6, R4 ;  /* 0x0000000605047210 */ /* 0x000fe20007ffe004 */
[----:B------:R-:W-:Y:S02]  /*2d10*/  IMAD.MOV.U32 R6, RZ, RZ, R23 ;  /* 0x000000ffff067224 */ /* 0x000fe400078e0017 */
[----:B------:R-:W-:Y:S01]  /*2d20*/  IMAD.MOV.U32 R5, RZ, RZ, R27 ;  /* 0x000000ffff057224 */ /* 0x000fe200078e001b */
[----:B------:R-:W-:Y:S01]  /*2d30*/  IABS R7, R32 ;  /* 0x0000002000077213 */ /* 0x000fe20000000000 */
[----:B------:R-:W-:-:S03]  /*2d40*/  UIADD3 UR5, UPT, UPT, UR5, 0x10, URZ ;  /* 0x0000001005057890 */ /* 0x000fc6000fffe0ff */
[----:B------:R-:W-:Y:S01]  /*2d50*/  IADD3 R4, PT, PT, R5, R6, R4 ;  /* 0x0000000605047210 */ /* 0x000fe20007ffe004 */
[----:B------:R-:W-:Y:S01]  /*2d60*/  UISETP.NE.AND UP2, UPT, UR5, UR4, UPT ;  /* 0x000000040500728c */ /* 0x000fe2000bf45270 */
[----:B------:R-:W-:Y:S02]  /*2d70*/  IABS R5, R33 ;  /* 0x0000002100057213 */ /* 0x000fe40000000000 */
[----:B--2---:R-:W-:Y:S02]  /*2d80*/  IABS R8, R28 ;  /* 0x0000001c00087213 */ /* 0x004fe40000000000 */
[----:B------:R-:W-:Y:S02]  /*2d90*/  IABS R6, R29 ;  /* 0x0000001d00067213 */ /* 0x000fe40000000000 */
[----:B------:R-:W-:Y:S02]  /*2da0*/  IADD3 R4, PT, PT, R7, R8, R4 ;  /* 0x0000000807047210 */ /* 0x000fe40007ffe004 */
[----:B------:R-:W-:-:S02]  /*2db0*/  IABS R8, R30 ;  /* 0x0000001e00087213 */ /* 0x000fc40000000000 */
[----:B------:R-:W-:Y:S02]  /*2dc0*/  IABS R7, R34 ;  /* 0x0000002200077213 */ /* 0x000fe40000000000 */
[----:B------:R-:W-:Y:S02]  /*2dd0*/  IADD3 R4, PT, PT, R5, R6, R4 ;  /* 0x0000000605047210 */ /* 0x000fe40007ffe004 */
[----:B------:R-:W-:Y:S02]  /*2de0*/  IABS R28, R31 ;  /* 0x0000001f001c7213 */ /* 0x000fe40000000000 */
[----:B------:R-:W-:Y:S02]  /*2df0*/  IABS R5, R35 ;  /* 0x0000002300057213 */ /* 0x000fe40000000000 */
[----:B------:R-:W-:-:S04]  /*2e00*/  IADD3 R4, PT, PT, R7, R8, R4 ;  /* 0x0000000807047210 */ /* 0x000fc80007ffe004 */
[----:B------:R-:W-:Y:S01]  /*2e10*/  IADD3 R28, PT, PT, R5, R28, R4 ;  /* 0x0000001c051c7210 */ /* 0x000fe20007ffe004 */
[----:B------:R-:W-:Y:S06]  /*2e20*/  BRA.U UP2, `(.L_x_43) ;  /* 0xfffffff902cc7547 */ /* 0x000fec000b83ffff */
.L_x_42:
[----:B------:R-:W-:Y:S05]  /*2e30*/  BRA.U !UP1, `(.L_x_41) ;  /* 0x0000000509847547 */ /* 0x000fea000b800000 */
[----:B------:R-:W-:Y:S02]  /*2e40*/  UISETP.GE.U32.AND UP1, UPT, UR9, 0x8, UPT ;  /* 0x000000080900788c */ /* 0x000fe4000bf26070 */
[----:B------:R-:W-:-:S04]  /*2e50*/  ULOP3.LUT UR8, UR7, 0x7, URZ, 0xc0, !UPT ;  /* 0x0000000707087892 */ /* 0x000fc8000f8ec0ff */
[----:B------:R-:W-:-:S03]  /*2e60*/  UISETP.NE.AND UP2, UPT, UR8, URZ, UPT ;  /* 0x000000ff0800728c */ /* 0x000fc6000bf45270 */
[----:B------:R-:W-:Y:S08]  /*2e70*/  BRA.U !UP1, `(.L_x_44) ;  /* 0x0000000109c87547 */ /* 0x000ff0000b800000 */
[----:B0-----:R-:W-:-:S09]  /*2e80*/  ULEA UR5, UR4, UR17, 0x2 ;  /* 0x0000001104057291 */ /* 0x001fd2000f8e10ff */
[----:B------:R-:W5:Y:S04]  /*2e90*/  LDL R14, [UR5] ;  /* 0x00000005ff0e7983 */ /* 0x000f680008100800 */
[----:B--2---:R-:W2:Y:S04]  /*2ea0*/  LDL R13, [UR5+0x200] ;  /* 0x00020005ff0d7983 */ /* 0x004ea80008100800 */
[----:B------:R-:W2:Y:S04]  /*2eb0*/  LDL R16, [UR5+0x4] ;  /* 0x00000405ff107983 */ /* 0x000ea80008100800 */
[----:B---3--:R-:W3:Y:S04]  /*2ec0*/  LDL R15, [UR5+0x204] ;  /* 0x00020405ff0f7983 */ /* 0x008ee80008100800 */
[----:B------:R-:W3:Y:S04]  /*2ed0*/  LDL R18, [UR5+0x8] ;  /* 0x00000805ff127983 */ /* 0x000ee80008100800 */
[----:B------:R-:W3:Y:S04]  /*2ee0*/  LDL R17, [UR5+0x208] ;  /* 0x00020805ff117983 */ /* 0x000ee80008100800 */
[----:B------:R-:W3:Y:S04]  /*2ef0*/  LDL R19, [UR5+0xc] ;  /* 0x00000c05ff137983 */ /* 0x000ee80008100800 */
[----:B------:R-:W3:Y:S04]  /*2f00*/  LDL R12, [UR5+0x20c] ;  /* 0x00020c05ff0c7983 */ /* 0x000ee80008100800 */
[----:B------:R-:W3:Y:S04]  /*2f10*/  LDL R11, [UR5+0x10] ;  /* 0x00001005ff0b7983 */ /* 0x000ee80008100800 */
[----:B------:R-:W3:Y:S04]  /*2f20*/  LDL R10, [UR5+0x210] ;  /* 0x00021005ff0a7983 */ /* 0x000ee80008100800 */
[----:B----4-:R-:W4:Y:S04]  /*2f30*/  LDL R9, [UR5+0x14] ;  /* 0x00001405ff097983 */ /* 0x010f280008100800 */
[----:B------:R-:W4:Y:S04]  /*2f40*/  LDL R8, [UR5+0x214] ;  /* 0x00021405ff087983 */ /* 0x000f280008100800 */
[----:B-1----:R-:W4:Y:S04]  /*2f50*/  LDL R5, [UR5+0x21c] ;  /* 0x00021c05ff057983 */ /* 0x002f280008100800 */
[----:B------:R-:W4:Y:S04]  /*2f60*/  LDL R7, [UR5+0x18] ;  /* 0x00001805ff077983 */ /* 0x000f280008100800 */
[----:B------:R-:W4:Y:S04]  /*2f70*/  LDL R6, [UR5+0x218] ;  /* 0x00021805ff067983 */ /* 0x000f280008100800 */
[----:B------:R-:W4:Y:S01]  /*2f80*/  LDL R4, [UR5+0x1c] ;  /* 0x00001c05ff047983 */ /* 0x000f220008100800 */
[----:B------:R-:W-:Y:S01]  /*2f90*/  UIADD3 UR4, UPT, UPT, UR4, 0x8, URZ ;  /* 0x0000000804047890 */ /* 0x000fe2000fffe0ff */
[----:B-----5:R-:W-:-:S02]  /*2fa0*/  IABS R14, R14 ;  /* 0x0000000e000e7213 */ /* 0x020fc40000000000 */
[----:B--2---:R-:W-:-:S03]  /*2fb0*/  IABS R20, R13 ;  /* 0x0000000d00147213 */ /* 0x004fc60000000000 */
[----:B------:R-:W-:Y:S01]  /*2fc0*/  IMAD.MOV.U32 R13, RZ, RZ, R14 ;  /* 0x000000ffff0d7224 */ /* 0x000fe200078e000e */
[----:B------:R-:W-:Y:S01]  /*2fd0*/  IABS R16, R16 ;  /* 0x0000001000107213 */ /* 0x000fe20000000000 */
[----:B------:R-:W-:Y:S01]  /*2fe0*/  IMAD.MOV.U32 R14, RZ, RZ, R20 ;  /* 0x000000ffff0e7224 */ /* 0x000fe200078e0014 */
[----:B---3--:R-:W-:-:S04]  /*2ff0*/  IABS R15, R15 ;  /* 0x0000000f000f7213 */ /* 0x008fc80000000000 */
[----:B------:R-:W-:Y:S01]  /*3000*/  IADD3 R28, PT, PT, R13, R14, R28 ;  /* 0x0000000e0d1c7210 */ /* 0x000fe20007ffe01c */
[----:B------:R-:W-:Y:S01]  /*3010*/  IMAD.MOV.U32 R13, RZ, RZ, R16 ;  /* 0x000000ffff0d7224 */ /* 0x000fe200078e0010 */
[----:B------:R-:W-:Y:S01]  /*3020*/  IABS R18, R18 ;  /* 0x0000001200127213 */ /* 0x000fe20000000000 */
[----:B------:R-:W-:Y:S01]  /*3030*/  IMAD.MOV.U32 R14, RZ, RZ, R15 ;  /* 0x000000ffff0e7224 */ /* 0x000fe200078e000f */
[----:B------:R-:W-:-:S04]  /*3040*/  IABS R17, R17 ;  /* 0x0000001100117213 */ /* 0x000fc80000000000 */
[----:B------:R-:W-:Y:S01]  /*3050*/  IADD3 R28, PT, PT, R13, R14, R28 ;  /* 0x0000000e0d1c7210 */ /* 0x000fe20007ffe01c */
[----:B------:R-:W-:Y:S01]  /*3060*/  IMAD.MOV.U32 R13, RZ, RZ, R18 ;  /* 0x000000ffff0d7224 */ /* 0x000fe200078e0012 */
[----:B------:R-:W-:Y:S01]  /*3070*/  IABS R19, R19 ;  /* 0x0000001300137213 */ /* 0x000fe20000000000 */
[----:B------:R-:W-:Y:S01]  /*3080*/  IMAD.MOV.U32 R14, RZ, RZ, R17 ;  /* 0x000000ffff0e7224 */ /* 0x000fe200078e0011 */
[----:B------:R-:W-:-:S04]  /*3090*/  IABS R12, R12 ;  /* 0x0000000c000c7213 */ /* 0x000fc80000000000 */
[----:B------:R-:W-:Y:S01]  /*30a0*/  IADD3 R28, PT, PT, R13, R14, R28 ;  /* 0x0000000e0d1c7210 */ /* 0x000fe20007ffe01c */
[----:B------:R-:W-:Y:S01]  /*30b0*/  IMAD.MOV.U32 R13, RZ, RZ, R19 ;  /* 0x000000ffff0d7224 */ /* 0x000fe200078e0013 */
[----:B------:R-:W-:Y:S02]  /*30c0*/  IABS R11, R11 ;  /* 0x0000000b000b7213 */ /* 0x000fe40000000000 */
[----:B------:R-:W-:Y:S02]  /*30d0*/  IABS R10, R10 ;  /* 0x0000000a000a7213 */ /* 0x000fe40000000000 */
[----:B------:R-:W-:Y:S02]  /*30e0*/  IADD3 R28, PT, PT, R13, R12, R28 ;  /* 0x0000000c0d1c7210 */ /* 0x000fe40007ffe01c */
[----:B----4-:R-:W-:Y:S02]  /*30f0*/  IABS R9, R9 ;  /* 0x0000000900097213 */ /* 0x010fe40000000000 */
[----:B------:R-:W-:-:S02]  /*3100*/  IADD3 R28, PT, PT, R11, R10, R28 ;  /* 0x0000000a0b1c7210 */ /* 0x000fc40007ffe01c */
[----:B------:R-:W-:-:S04]  /*3110*/  IABS R8, R8 ;  /* 0x0000000800087213 */ /* 0x000fc80000000000 */
[----:B------:R-:W-:Y:S02]  /*3120*/  IADD3 R28, PT, PT, R9, R8, R28 ;  /* 0x00000008091c7210 */ /* 0x000fe40007ffe01c */
[----:B------:R-:W-:Y:S02]  /*3130*/  IABS R8, R5 ;  /* 0x0000000500087213 */ /* 0x000fe40000000000 */
[----:B------:R-:W-:Y:S02]  /*3140*/  IABS R7, R7 ;  /* 0x0000000700077213 */ /* 0x000fe40000000000 */
[----:B------:R-:W-:Y:S02]  /*3150*/  IABS R6, R6 ;  /* 0x0000000600067213 */ /* 0x000fe40000000000 */
[----:B------:R-:W-:Y:S01]  /*3160*/  IABS R5, R4 ;  /* 0x0000000400057213 */ /* 0x000fe20000000000 */
[----:B------:R-:W-:Y:S01]  /*3170*/  IMAD.MOV.U32 R4, RZ, RZ, R8 ;  /* 0x000000ffff047224 */ /* 0x000fe200078e0008 */
[----:B------:R-:W-:-:S04]  /*3180*/  IADD3 R28, PT, PT, R7, R6, R28 ;  /* 0x00000006071c7210 */ /* 0x000fc80007ffe01c */
[----:B------:R-:W-:-:S07]  /*3190*/  IADD3 R28, PT, PT, R5, R4, R28 ;  /* 0x00000004051c7210 */ /* 0x000fce0007ffe01c */
.L_x_44:
[----:B------:R-:W-:Y:S05]  /*31a0*/  BRA.U !UP2, `(.L_x_41) ;  /* 0x000000010aa87547 */ /* 0x000fea000b800000 */
[----:B------:R-:W-:Y:S02]  /*31b0*/  UISETP.GE.U32.AND UP1, UPT, UR8, 0x4, UPT ;  /* 0x000000040800788c */ /* 0x000fe4000bf26070 */
[----:B------:R-:W-:-:S04]  /*31c0*/  ULOP3.LUT UR9, UR7, 0x3, URZ, 0xc0, !UPT ;  /* 0x0000000307097892 */ /* 0x000fc8000f8ec0ff */
[----:B------:R-:W-:-:S03]  /*31d0*/  UISETP.NE.AND UP2, UPT, UR9, URZ, UPT ;  /* 0x000000ff0900728c */ /* 0x000fc6000bf45270 */
[----:B------:R-:W-:Y:S08]  /*31e0*/  BRA.U !UP1, `(.L_x_45) ;  /* 0x0000000109687547 */ /* 0x000ff0000b800000 */
[----:B0-----:R-:W-:-:S09]  /*31f0*/  ULEA UR5, UR4, UR17, 0x2 ;  /* 0x0000001104057291 */ /* 0x001fd2000f8e10ff */
[----:B-12---:R-:W2:Y:S04]  /*3200*/  LDL R5, [UR5] ;  /* 0x00000005ff057983 */ /* 0x006ea80008100800 */
[----:B------:R-:W5:Y:S04]  /*3210*/  LDL R4, [UR5+0x200] ;  /* 0x00020005ff047983 */ /* 0x000f680008100800 */
[----:B----4-:R-:W4:Y:S04]  /*3220*/  LDL R7, [UR5+0x4] ;  /* 0x00000405ff077983 */ /* 0x010f280008100800 */
[----:B------:R-:W4:Y:S04]  /*3230*/  LDL R6, [UR5+0x204] ;  /* 0x00020405ff067983 */ /* 0x000f280008100800 */
[----:B---3--:R-:W3:Y:S04]  /*3240*/  LDL R9, [UR5+0x8] ;  /* 0x00000805ff097983 */ /* 0x008ee80008100800 */
[----:B------:R-:W3:Y:S04]  /*3250*/  LDL R8, [UR5+0x208] ;  /* 0x00020805ff087983 */ /* 0x000ee80008100800 */
[----:B------:R-:W3:Y:S04]  /*3260*/  LDL R11, [UR5+0xc] ;  /* 0x00000c05ff0b7983 */ /* 0x000ee80008100800 */
[----:B------:R-:W3:Y:S01]  /*3270*/  LDL R10, [UR5+0x20c] ;  /* 0x00020c05ff0a7983 */ /* 0x000ee20008100800 */
[----:B------:R-:W-:Y:S01]  /*3280*/  UIADD3 UR4, UPT, UPT, UR4, 0x4, URZ ;  /* 0x0000000404047890 */ /* 0x000fe2000fffe0ff */
[----:B--2---:R-:W-:-:S02]  /*3290*/  IABS R5, R5 ;  /* 0x0000000500057213 */ /* 0x004fc40000000000 */
[----:B-----5:R-:W-:Y:S02]  /*32a0*/  IABS R4, R4 ;  /* 0x0000000400047213 */ /* 0x020fe40000000000 */
[----:B----4-:R-:W-:Y:S02]  /*32b0*/  IABS R7, R7 ;  /* 0x0000000700077213 */ /* 0x010fe40000000000 */
[----:B------:R-:W-:Y:S02]  /*32c0*/  IADD3 R4, PT, PT, R5, R4, R28 ;  /* 0x0000000405047210 */ /* 0x000fe40007ffe01c */
[----:B------:R-:W-:Y:S01]  /*32d0*/  IABS R6, R6 ;  /* 0x0000000600067213 */ /* 0x000fe20000000000 */
[----:B------:R-:W-:Y:S01]  /*32e0*/  IMAD.MOV.U32 R5, RZ, RZ, R7 ;  /* 0x000000ffff057224 */ /* 0x000fe200078e0007 */
[----:B---3--:R-:W-:Y:S02]  /*32f0*/  IABS R9, R9 ;  /* 0x0000000900097213 */ /* 0x008fe40000000000 */
[----:B------:R-:W-:-:S02]  /*3300*/  IABS R8, R8 ;  /* 0x0000000800087213 */ /* 0x000fc40000000000 */
[----:B------:R-:W-:Y:S01]  /*3310*/  IADD3 R4, PT, PT, R5, R6, R4 ;  /* 0x0000000605047210 */ /* 0x000fe20007ffe004 */
[----:B------:R-:W-:Y:S01]  /*3320*/  IMAD.MOV.U32 R5, RZ, RZ, R9 ;  /* 0x000000ffff057224 */ /* 0x000fe200078e0009 */
[----:B------:R-:W-:Y:S01]  /*3330*/  IABS R11, R11 ;  /* 0x0000000b000b7213 */ /* 0x000fe20000000000 */
[----:B------:R-:W-:Y:S01]  /*3340*/  IMAD.MOV.U32 R6, RZ, RZ, R8 ;  /* 0x000000ffff067224 */ /* 0x000fe200078e0008 */
[----:B------:R-:W-:-:S04]  /*3350*/  IABS R28, R10 ;  /* 0x0000000a001c7213 */ /* 0x000fc80000000000 */
[----:B------:R-:W-:Y:S01]  /*3360*/  IADD3 R4, PT, PT, R5, R6, R4 ;  /* 0x0000000605047210 */ /* 0x000fe20007ffe004 */
[----:B------:R-:W-:-:S05]  /*3370*/  IMAD.MOV.U32 R5, RZ, RZ, R11 ;  /* 0x000000ffff057224 */ /* 0x000fca00078e000b */
[----:B------:R-:W-:-:S07]  /*3380*/  IADD3 R28, PT, PT, R5, R28, R4 ;  /* 0x0000001c051c7210 */ /* 0x000fce0007ffe004 */
.L_x_45:
[----:B------:R-:W-:Y:S05]  /*3390*/  BRA.U !UP2, `(.L_x_41) ;  /* 0x000000010a2c7547 */ /* 0x000fea000b800000 */
[----:B0-----:R-:W-:-:S05]  /*33a0*/  UMOV UR5, URZ ;  /* 0x000000ff00057c82 */ /* 0x001fca0008000000 */
.L_x_46:
[----:B------:R-:W-:-:S09]  /*33b0*/  ULEA UR8, UR4, UR17, 0x2 ;  /* 0x0000001104087291 */ /* 0x000fd2000f8e10ff */
[----:B-1----:R-:W5:Y:S04]  /*33c0*/  LDL R4, [UR8+0x200] ;  /* 0x00020008ff047983 */ /* 0x002f680008100800 */
[----:B--2---:R-:W2:Y:S01]  /*33d0*/  LDL R5, [UR8] ;  /* 0x00000008ff057983 */ /* 0x004ea20008100800 */
[----:B------:R-:W-:Y:S02]  /*33e0*/  UIADD3 UR5, UPT, UPT, UR5, 0x1, URZ ;  /* 0x0000000105057890 */ /* 0x000fe4000fffe0ff */
[----:B------:R-:W-:Y:S02]  /*33f0*/  UIADD3 UR4, UPT, UPT, UR4, 0x1, URZ ;  /* 0x0000000104047890 */ /* 0x000fe4000fffe0ff */
[----:B------:R-:W-:Y:S01]  /*3400*/  UISETP.NE.AND UP1, UPT, UR5, UR9, UPT ;  /* 0x000000090500728c */ /* 0x000fe2000bf25270 */
[----:B-----5:R-:W-:-:S02]  /*3410*/  IABS R4, R4 ;  /* 0x0000000400047213 */ /* 0x020fc40000000000 */
[----:B--2---:R-:W-:-:S04]  /*3420*/  IABS R5, R5 ;  /* 0x0000000500057213 */ /* 0x004fc80000000000 */
[----:B------:R-:W-:Y:S02]  /*3430*/  IADD3 R28, PT, PT, R5, R4, R28 ;  /* 0x00000004051c7210 */ /* 0x000fe40007ffe01c */
[----:B------:R-:W-:Y:S05]  /*3440*/  BRA.U UP1, `(.L_x_46) ;  /* 0xfffffffd01d87547 */ /* 0x000fea000b83ffff */
.L_x_41:
[----:B------:R-:W5:Y:S02]  /*3450*/  LDCU UR14, c[0x0][0x3b4] ;  /* 0x00007680ff0e77ac */ /* 0x000f640008000800 */
[----:B-----5:R-:W-:-:S09]  /*3460*/  UISETP.GE.AND UP1, UPT, UR14, 0x1, UPT ;  /* 0x000000010e00788c */ /* 0x020fd2000bf26270 */
[----:B------:R-:W-:Y:S05]  /*3470*/  BRA.U !UP1, `(.L_x_47) ;  /* 0x0000000509987547 */ /* 0x000fea000b800000 */
[----:B------:R-:W-:Y:S02]  /*3480*/  UIADD3 UR4, UPT, UPT, UR14, -0x1, URZ ;  /* 0xffffffff0e047890 */ /* 0x000fe4000fffe0ff */
[----:B---3--:R-:W-:Y:S01]  /*3490*/  IMAD.WIDE.U32 R22, R3, UR14, RZ ;  /* 0x0000000e03167c25 */ /* 0x008fe2000f8e00ff */
[----:B0-----:R-:W-:Y:S01]  /*34a0*/  UMOV UR5, URZ ;  /* 0x000000ff00057c82 */ /* 0x001fe20008000000 */
[----:B------:R-:W-:Y:S02]  /*34b0*/  ULOP3.LUT UR8, UR14, 0xf, URZ, 0xc0, !UPT ;  /* 0x0000000f0e087892 */ /* 0x000fe4000f8ec0ff */
[----:B------:R-:W-:Y:S01]  /*34c0*/  UISETP.GE.U32.AND UP2, UPT, UR4, 0xf, UPT ;  /* 0x0000000f0400788c */ /* 0x000fe2000bf46070 */
[----:B------:R-:W-:Y:S01]  /*34d0*/  VIADD R24, R23, UR5 ;  /* 0x0000000517187c36 */ /* 0x000fe20008000000 */
[----:B------:R-:W-:Y:S01]  /*34e0*/  UISETP.NE.AND UP1, UPT, UR8, URZ, UPT ;  /* 0x000000ff0800728c */ /* 0x000fe2000bf25270 */
[----:B------:R-:W-:-:S06]  /*34f0*/  UMOV UR4, URZ ;  /* 0x000000ff00047c82 */ /* 0x000fcc0008000000 */
[----:B------:R-:W-:Y:S05]  /*3500*/  BRA.U !UP2, `(.L_x_48) ;  /* 0x000000010a7c7547 */ /* 0x000fea000b800000 */
[----:B------:R-:W0:Y:S01]  /*3510*/  LDCU.64 UR10, c[0x0][0x3a8] ;  /* 0x00007500ff0a77ac */ /* 0x000e220008000a00 */
[----:B------:R-:W-:Y:S01]  /*3520*/  ULOP3.LUT UR4, UR14, 0x7ffffff0, URZ, 0xc0, !UPT ;  /* 0x7ffffff00e047892 */ /* 0x000fe2000f8ec0ff */
[----:B------:R-:W-:-:S11]  /*3530*/  UMOV UR5, URZ ;  /* 0x000000ff00057c82 */ /* 0x000fd60008000000 */
.L_x_49:
[----:B------:R-:W-:-:S09]  /*3540*/  ULEA UR9, UR5, UR6, 0x2 ;  /* 0x0000000605097291 */ /* 0x000fd2000f8e10ff */
[----:B012-4-:R-:W2:Y:S04]  /*3550*/  LDL.128 R4, [UR9] ;  /* 0x00000009ff047983 */ /* 0x017ea80008100c00 */
[----:B------:R-:W3:Y:S04]  /*3560*/  LDL.128 R8, [UR9+0x10] ;  /* 0x00001009ff087983 */ /* 0x000ee80008100c00 */
[----:B------:R-:W4:Y:S04]  /*3570*/  LDL.128 R12, [UR9+0x20] ;  /* 0x00002009ff0c7983 */ /* 0x000f280008100c00 */
[----:B------:R-:W5:Y:S01]  /*3580*/  LDL.128 R16, [UR9+0x30] ;  /* 0x00003009ff107983 */ /* 0x000f620008100c00 */
[----:B------:R-:W-:Y:S01]  /*3590*/  IADD3 R21, P0, PT, R22, UR5, RZ ;  /* 0x0000000516157c10 */ /* 0x000fe2000ff1e0ff */
[----:B------:R-:W-:-:S04]  /*35a0*/  UIADD3 UR5, UPT, UPT, UR5, 0x10, URZ ;  /* 0x0000001005057890 */ /* 0x000fc8000fffe0ff */
[----:B------:R-:W-:Y:S01]  /*35b0*/  IMAD.X R26, RZ, RZ, R24, P0 ;  /* 0x000000ffff1a7224 */ /* 0x000fe200000e0618 */
[----:B0-----:R-:W-:Y:S01]  /*35c0*/  LEA R20, P0, R21, UR10, 0x2 ;  /* 0x0000000a15147c11 */ /* 0x001fe2000f8010ff */
[----:B------:R-:W-:-:S03]  /*35d0*/  UISETP.NE.AND UP2, UPT, UR5, UR4, UPT ;  /* 0x000000040500728c */ /* 0x000fc6000bf45270 */
[----:B------:R-:W-:-:S05]  /*35e0*/  LEA.HI.X R21, R21, UR11, R26, 0x2, P0 ;  /* 0x0000000b15157c11 */ /* 0x000fca00080f141a */
[----:B--2---:R0:W-:Y:S04]  /*35f0*/  STG.E desc[UR12][R20.64], R4 ;  /* 0x0000000414007986 */ /* 0x0041e8000c10190c */
[----:B------:R0:W-:Y:S04]  /*3600*/  STG.E desc[UR12][R20.64+0x4], R5 ;  /* 0x0000040514007986 */ /* 0x0001e8000c10190c */
[----:B------:R0:W-:Y:S04]  /*3610*/  STG.E desc[UR12][R20.64+0x8], R6 ;  /* 0x0000080614007986 */ /* 0x0001e8000c10190c */
[----:B------:R0:W-:Y:S04]  /*3620*/  STG.E desc[UR12][R20.64+0xc], R7 ;  /* 0x00000c0714007986 */ /* 0x0001e8000c10190c */
[----:B---3--:R0:W-:Y:S04]  /*3630*/  STG.E desc[UR12][R20.64+0x10], R8 ;  /* 0x0000100814007986 */ /* 0x0081e8000c10190c */
[----:B------:R0:W-:Y:S04]  /*3640*/  STG.E desc[UR12][R20.64+0x14], R9 ;  /* 0x0000140914007986 */ /* 0x0001e8000c10190c */
[----:B------:R0:W-:Y:S04]  /*3650*/  STG.E desc[UR12][R20.64+0x18], R10 ;  /* 0x0000180a14007986 */ /* 0x0001e8000c10190c */
[----:B------:R0:W-:Y:S04]  /*3660*/  STG.E desc[UR12][R20.64+0x1c], R11 ;  /* 0x00001c0b14007986 */ /* 0x0001e8000c10190c */
[----:B----4-:R0:W-:Y:S04]  /*3670*/  STG.E desc[UR12][R20.64+0x20], R12 ;  /* 0x0000200c14007986 */ /* 0x0101e8000c10190c */
[----:B------:R0:W-:Y:S04]  /*3680*/  STG.E desc[UR12][R20.64+0x24], R13 ;  /* 0x0000240d14007986 */ /* 0x0001e8000c10190c */
[----:B------:R0:W-:Y:S04]  /*3690*/  STG.E desc[UR12][R20.64+0x28], R14 ;  /* 0x0000280e14007986 */ /* 0x0001e8000c10190c */
[----:B------:R0:W-:Y:S04]  /*36a0*/  STG.E desc[UR12][R20.64+0x2c], R15 ;  /* 0x00002c0f14007986 */ /* 0x0001e8000c10190c */
[----:B-----5:R0:W-:Y:S04]  /*36b0*/  STG.E desc[UR12][R20.64+0x30], R16 ;  /* 0x0000301014007986 */ /* 0x0201e8000c10190c */
[----:B------:R0:W-:Y:S04]  /*36c0*/  STG.E desc[UR12][R20.64+0x34], R17 ;  /* 0x0000341114007986 */ /* 0x0001e8000c10190c */
[----:B------:R0:W-:Y:S04]  /*36d0*/  STG.E desc[UR12][R20.64+0x38], R18 ;  /* 0x0000381214007986 */ /* 0x0001e8000c10190c */
[----:B------:R0:W-:Y:S01]  /*36e0*/  STG.E desc[UR12][R20.64+0x3c], R19 ;  /* 0x00003c1314007986 */ /* 0x0001e2000c10190c */
[----:B------:R-:W-:Y:S05]  /*36f0*/  BRA.U UP2, `(.L_x_49) ;  /* 0xfffffffd02907547 */ /* 0x000fea000b83ffff */
.L_x_48:
[----:B------:R-:W-:Y:S05]  /*3700*/  BRA.U !UP1, `(.L_x_47) ;  /* 0x0000000109f47547 */ /* 0x000fea000b800000 */
[----:B------:R-:W-:Y:S02]  /*3710*/  UISETP.GE.U32.AND UP1, UPT, UR8, 0x8, UPT ;  /* 0x000000080800788c */ /* 0x000fe4000bf26070 */
[----:B------:R-:W-:-:S04]  /*3720*/  ULOP3.LUT UR5, UR14, 0x7, URZ, 0xc0, !UPT ;  /* 0x000000070e057892 */ /* 0x000fc8000f8ec0ff */
[----:B------:R-:W-:-:S03]  /*3730*/  UISETP.NE.AND UP2, UPT, UR5, URZ, UPT ;  /* 0x000000ff0500728c */ /* 0x000fc6000bf45270 */
[----:B------:R-:W-:Y:S08]  /*3740*/  BRA.U !UP1, `(.L_x_50) ;  /* 0x00000001095c7547 */ /* 0x000ff0000b800000 */
[----:B------:R-:W-:-:S09]  /*3750*/  ULEA UR8, UR4, UR6, 0x2 ;  /* 0x0000000604087291 */ /* 0x000fd2000f8e10ff */
[----:B0-2-4-:R-:W2:Y:S04]  /*3760*/  LDL R7, [UR8] ;  /* 0x00000008ff077983 */ /* 0x015ea80008100800 */
[----:B------:R-:W3:Y:S04]  /*3770*/  LDL R9, [UR8+0x4] ;  /* 0x00000408ff097983 */ /* 0x000ee80008100800 */
[----:B------:R-:W4:Y:S04]  /*3780*/  LDL R11, [UR8+0x8] ;  /* 0x00000808ff0b7983 */ /* 0x000f280008100800 */
[----:B------:R-:W5:Y:S04]  /*3790*/  LDL R13, [UR8+0xc] ;  /* 0x00000c08ff0d7983 */ /* 0x000f680008100800 */
[----:B------:R-:W5:Y:S04]  /*37a0*/  LDL R15, [UR8+0x10] ;  /* 0x00001008ff0f7983 */ /* 0x000f680008100800 */
[----:B------:R-:W5:Y:S04]  /*37b0*/  LDL R17, [UR8+0x14] ;  /* 0x00001408ff117983 */ /* 0x000f680008100800 */
[----:B------:R-:W5:Y:S04]  /*37c0*/  LDL R19, [UR8+0x18] ;  /* 0x00001808ff137983 */ /* 0x000f680008100800 */
[----:B------:R-:W5:Y:S01]  /*37d0*/  LDL R21, [UR8+0x1c] ;  /* 0x00001c08ff157983 */ /* 0x000f620008100800 */
[----:B------:R-:W0:Y:S01]  /*37e0*/  LDCU.64 UR8, c[0x0][0x3a8] ;  /* 0x00007500ff0877ac */ /* 0x000e220008000a00 */
[----:B-1----:R-:W-:Y:S01]  /*37f0*/  IADD3 R5, P0, PT, R22, UR4, RZ ;  /* 0x0000000416057c10 */ /* 0x002fe2000ff1e0ff */
[----:B------:R-:W-:-:S04]  /*3800*/  UIADD3 UR4, UPT, UPT, UR4, 0x8, URZ ;  /* 0x0000000804047890 */ /* 0x000fc8000fffe0ff */
[----:B------:R-:W-:Y:S01]  /*3810*/  IMAD.X R6, RZ, RZ, R24, P0 ;  /* 0x000000ffff067224 */ /* 0x000fe200000e0618 */
[----:B0-----:R-:W-:-:S04]  /*3820*/  LEA R4, P0, R5, UR8, 0x2 ;  /* 0x0000000805047c11 */ /* 0x001fc8000f8010ff */
[----:B------:R-:W-:-:S05]  /*3830*/  LEA.HI.X R5, R5, UR9, R6, 0x2, P0 ;  /* 0x0000000905057c11 */ /* 0x000fca00080f1406 */
[----:B--2---:R0:W-:Y:S04]  /*3840*/  STG.E desc[UR12][R4.64], R7 ;  /* 0x0000000704007986 */ /* 0x0041e8000c10190c */
[----:B---3--:R0:W-:Y:S04]  /*3850*/  STG.E desc[UR12][R4.64+0x4], R9 ;  /* 0x0000040904007986 */ /* 0x0081e8000c10190c */
[----:B----4-:R0:W-:Y:S04]  /*3860*/  STG.E desc[UR12][R4.64+0x8], R11 ;  /* 0x0000080b04007986 */ /* 0x0101e8000c10190c */
[----:B-----5:R0:W-:Y:S04]  /*3870*/  STG.E desc[UR12][R4.64+0xc], R13 ;  /* 0x00000c0d04007986 */ /* 0x0201e8000c10190c */
[----:B------:R0:W-:Y:S04]  /*3880*/  STG.E desc[UR12][R4.64+0x10], R15 ;  /* 0x0000100f04007986 */ /* 0x0001e8000c10190c */
[----:B------:R0:W-:Y:S04]  /*3890*/  STG.E desc[UR12][R4.64+0x14], R17 ;  /* 0x0000141104007986 */ /* 0x0001e8000c10190c */
[----:B------:R0:W-:Y:S04]  /*38a0*/  STG.E desc[UR12][R4.64+0x18], R19 ;  /* 0x0000181304007986 */ /* 0x0001e8000c10190c */
[----:B------:R0:W-:Y:S02]  /*38b0*/  STG.E desc[UR12][R4.64+0x1c], R21 ;  /* 0x00001c1504007986 */ /* 0x0001e4000c10190c */
.L_x_50:
[----:B------:R-:W-:Y:S05]  /*38c0*/  BRA.U !UP2, `(.L_x_47) ;  /* 0x000000010a847547 */ /* 0x000fea000b800000 */
[----:B------:R-:W-:Y:S02]  /*38d0*/  UISETP.GE.U32.AND UP1, UPT, UR5, 0x4, UPT ;  /* 0x000000040500788c */ /* 0x000fe4000bf26070 */
[----:B------:R-:W-:-:S04]  /*38e0*/  ULOP3.LUT UR9, UR14, 0x3, URZ, 0xc0, !UPT ;  /* 0x000000030e097892 */ /* 0x000fc8000f8ec0ff */
[----:B------:R-:W-:-:S03]  /*38f0*/  UISETP.NE.AND UP2, UPT, UR9, URZ, UPT ;  /* 0x000000ff0900728c */ /* 0x000fc6000bf45270 */
[----:B------:R-:W-:Y:S08]  /*3900*/  BRA.U !UP1, `(.L_x_51) ;  /* 0x00000001093c7547 */ /* 0x000ff0000b800000 */
[----:B------:R-:W-:Y:S01]  /*3910*/  ULEA UR5, UR4, UR6, 0x2 ;  /* 0x0000000604057291 */ /* 0x000fe2000f8e10ff */
[----:B------:R-:W3:Y:S08]  /*3920*/  LDCU.64 UR10, c[0x0][0x3a8] ;  /* 0x00007500ff0a77ac */ /* 0x000ef00008000a00 */
[----:B0-2-4-:R-:W2:Y:S04]  /*3930*/  LDL R7, [UR5] ;  /* 0x00000005ff077983 */ /* 0x015ea80008100800 */
[----:B------:R-:W4:Y:S04]  /*3940*/  LDL R9, [UR5+0x4] ;  /* 0x00000405ff097983 */ /* 0x000f280008100800 */
[----:B------:R-:W5:Y:S04]  /*3950*/  LDL R11, [UR5+0x8] ;  /* 0x00000805ff0b7983 */ /* 0x000f680008100800 */
[----:B------:R-:W5:Y:S01]  /*3960*/  LDL R13, [UR5+0xc] ;  /* 0x00000c05ff0d7983 */ /* 0x000f620008100800 */
[----:B-1----:R-:W-:Y:S01]  /*3970*/  IADD3 R5, P0, PT, R22, UR4, RZ ;  /* 0x0000000416057c10 */ /* 0x002fe2000ff1e0ff */
[----:B------:R-:W-:-:S04]  /*3980*/  UIADD3 UR4, UPT, UPT, UR4, 0x4, URZ ;  /* 0x0000000404047890 */ /* 0x000fc8000fffe0ff */
[----:B------:R-:W-:Y:S01]  /*3990*/  IMAD.X R6, RZ, RZ, R24, P0 ;  /* 0x000000ffff067224 */ /* 0x000fe200000e0618 */
[----:B---3--:R-:W-:-:S04]  /*39a0*/  LEA R4, P0, R5, UR10, 0x2 ;  /* 0x0000000a05047c11 */ /* 0x008fc8000f8010ff */
[----:B------:R-:W-:-:S05]  /*39b0*/  LEA.HI.X R5, R5, UR11, R6, 0x2, P0 ;  /* 0x0000000b05057c11 */ /* 0x000fca00080f1406 */
[----:B--2---:R3:W-:Y:S04]  /*39c0*/  STG.E desc[UR12][R4.64], R7 ;  /* 0x0000000704007986 */ /* 0x0047e8000c10190c */
[----:B----4-:R3:W-:Y:S04]  /*39d0*/  STG.E desc[UR12][R4.64+0x4], R9 ;  /* 0x0000040904007986 */ /* 0x0107e8000c10190c */
[----:B-----5:R3:W-:Y:S04]  /*39e0*/  STG.E desc[UR12][R4.64+0x8], R11 ;  /* 0x0000080b04007986 */ /* 0x0207e8000c10190c */
[----:B------:R3:W-:Y:S02]  /*39f0*/  STG.E desc[UR12][R4.64+0xc], R13 ;  /* 0x00000c0d04007986 */ /* 0x0007e4000c10190c */
.L_x_51:
[----:B------:R-:W-:Y:S05]  /*3a00*/  BRA.U !UP2, `(.L_x_47) ;  /* 0x000000010a347547 */ /* 0x000fea000b800000 */
[----:B------:R-:W0:Y:S01]  /*3a10*/  LDCU.64 UR10, c[0x0][0x3a8] ;  /* 0x00007500ff0a77ac */ /* 0x000e220008000a00 */
[----:B------:R-:W-:-:S05]  /*3a20*/  UMOV UR5, URZ ;  /* 0x000000ff00057c82 */ /* 0x000fca0008000000 */
.L_x_52:
[----:B------:R-:W-:-:S09]  /*3a30*/  ULEA UR8, UR4, UR6, 0x2 ;  /* 0x0000000604087291 */ /* 0x000fd2000f8e10ff */
[----:B0-234-:R-:W2:Y:S01]  /*3a40*/  LDL R7, [UR8] ;  /* 0x00000008ff077983 */ /* 0x01dea20008100800 */
[----:B-1----:R-:W-:Y:S01]  /*3a50*/  IADD3 R5, P0, PT, R22, UR4, RZ ;  /* 0x0000000416057c10 */ /* 0x002fe2000ff1e0ff */
[----:B------:R-:W-:Y:S02]  /*3a60*/  UIADD3 UR5, UPT, UPT, UR5, 0x1, URZ ;  /* 0x0000000105057890 */ /* 0x000fe4000fffe0ff */
[----:B------:R-:W-:Y:S02]  /*3a70*/  UIADD3 UR4, UPT, UPT, UR4, 0x1, URZ ;  /* 0x0000000104047890 */ /* 0x000fe4000fffe0ff */
[----:B------:R-:W-:Y:S01]  /*3a80*/  IMAD.X R6, RZ, RZ, R24, P0 ;  /* 0x000000ffff067224 */ /* 0x000fe200000e0618 */
[----:B------:R-:W-:Y:S01]  /*3a90*/  LEA R4, P0, R5, UR10, 0x2 ;  /* 0x0000000a05047c11 */ /* 0x000fe2000f8010ff */
[----:B------:R-:W-:-:S03]  /*3aa0*/  UISETP.NE.AND UP1, UPT, UR5, UR9, UPT ;  /* 0x000000090500728c */ /* 0x000fc6000bf25270 */
[----:B------:R-:W-:-:S05]  /*3ab0*/  LEA.HI.X R5, R5, UR11, R6, 0x2, P0 ;  /* 0x0000000b05057c11 */ /* 0x000fca00080f1406 */
[----:B--2---:R0:W-:Y:S01]  /*3ac0*/  STG.E desc[UR12][R4.64], R7 ;  /* 0x0000000704007986 */ /* 0x0041e2000c10190c */
[----:B------:R-:W-:Y:S05]  /*3ad0*/  BRA.U UP1, `(.L_x_52) ;  /* 0xfffffffd01d47547 */ /* 0x000fea000b83ffff */
.L_x_47:
[----:B0-234-:R-:W-:Y:S01]  /*3ae0*/  IADD3 R7, P0, PT, R38, 0x1, RZ ;  /* 0x0000000126077810 */ /* 0x01dfe20007f1e0ff */
[----:B------:R-:W-:Y:S04]  /*3af0*/  BSSY.RECONVERGENT B0, `(.L_x_53) ;  /* 0x00002ce000007945 */ /* 0x000fe80003800200 */
[----:B-1----:R-:W-:Y:S01]  /*3b00*/  IMAD.X R5, RZ, RZ, R36, P0 ;  /* 0x000000ffff057224 */ /* 0x002fe200000e0624 */
[----:B------:R-:W-:-:S04]  /*3b10*/  ISETP.GT.U32.AND P0, PT, R7, R0, PT ;  /* 0x000000000700720c */ /* 0x000fc80003f04070 */
[----:B------:R-:W-:-:S13]  /*3b20*/  ISETP.GT.U32.AND.EX P0, PT, R5, R2, PT, P0 ;  /* 0x000000020500720c */ /* 0x000fda0003f04100 */
[----:B------:R-:W-:Y:S05]  /*3b30*/  @P0 BRA `(.L_x_54) ;  /* 0x0000002c00240947 */ /* 0x000fea0003800000 */
[----:B------:R-:W-:Y:S01]  /*3b40*/  IMAD.WIDE.U32 R34, R3, UR14, RZ ;  /* 0x0000000e03227c25 */ /* 0x000fe2000f8e00ff */
[----:B------:R-:W-:-:S03]  /*3b50*/  UMOV UR4, URZ ;  /* 0x000000ff00047c82 */ /* 0x000fc60008000000 */
[----:B------:R-:W-:Y:S01]  /*3b60*/  VIADD R4, R35, UR4 ;  /* 0x0000000423047c36 */ /* 0x000fe20008000000 */
[----:B------:R-:W-:Y:S06]  /*3b70*/  BRA.U !UP0, `(.L_x_55) ;  /* 0x0000001d08a87547 */ /* 0x000fec000b800000 */
[----:B------:R-:W-:Y:S02]  /*3b80*/  ULOP3.LUT UR4, UR7, 0x7ffffffc, URZ, 0xc0, !UPT ;  /* 0x7ffffffc07047892 */ /* 0x000fe4000f8ec0ff */
[----:B------:R-:W-:Y:S01]  /*3b90*/  IMAD.U32 R30, RZ, RZ, UR7 ;  /* 0x00000007ff1e7e24 */ /* 0x000fe2000f8e00ff */
[----:B------:R-:W-:Y:S01]  /*3ba0*/  BSSY.RECONVERGENT B1, `(.L_x_56) ;  /* 0x00001e6000017945 */ /* 0x000fe20003800200 */
[----:B------:R-:W-:Y:S02]  /*3bb0*/  IMAD.U32 R29, RZ, RZ, UR7 ;  /* 0x00000007ff1d7e24 */ /* 0x000fe4000f8e00ff */
[----:B------:R-:W-:Y:S01]  /*3bc0*/  IMAD.U32 R27, RZ, RZ, UR7 ;  /* 0x00000007ff1b7e24 */ /* 0x000fe2000f8e00ff */
[----:B------:R-:W-:Y:S01]  /*3bd0*/  LOP3.LUT R30, R30, 0x3, RZ, 0xc0, !PT ;  /* 0x000000031e1e7812 */ /* 0x000fe200078ec0ff */
        /* <DEDUP_REMOVED lines=10> */
[----:B------:R-:W-:Y:S01]  /*3c80*/  IMAD R32, RZ, RZ, -UR4 ;  /* 0x80000004ff207e24 */ /* 0x000fe2000f8e02ff */
[----:B------:R-:W-:Y:S01]  /*3c90*/  LOP3.LUT R6, R6, 0x3, RZ, 0xc0, !PT ;  /* 0x0000000306067812 */ /* 0x000fe200078ec0ff */
[----:B------:R-:W-:-:S07]  /*3ca0*/  VIADD R31, R31, 0xffffffff ;  /* 0xffffffff1f1f7836 */ /* 0x000fce0000000000 */
.L_x_78:
[----:B0-----:R-:W0:Y:S01]  /*3cb0*/  LDCU UR4, c[0x0][0x3b4] ;  /* 0x00007680ff0477ac */ /* 0x001e220008000800 */
[----:B------:R-:W-:Y:S04]  /*3cc0*/  BSSY.RECONVERGENT B2, `(.L_x_57) ;  /* 0x00000c3000027945 */ /* 0x000fe80003800200 */
[----:B------:R-:W-:Y:S01]  /*3cd0*/  BSSY.RELIABLE B3, `(.L_x_58) ;  /* 0x000002e000037945 */ /* 0x000fe20003800100 */
[----:B01234-:R-:W-:-:S07]  /*3ce0*/  IMAD.U32 R19, RZ, RZ, UR4 ;  /* 0x00000004ff137e24 */ /* 0x01ffce000f8e00ff */
.L_x_63:
[----:B------:R-:W-:-:S13]  /*3cf0*/  ISETP.GE.AND P0, PT, R19, 0x1, PT ;  /* 0x000000011300780c */ /* 0x000fda0003f06270 */
[----:B------:R-:W-:Y:S05]  /*3d00*/  @!P0 BREAK.RELIABLE B3 ;  /* 0x0000000000038942 */ /* 0x000fea0003800100 */
[----:B------:R-:W-:Y:S05]  /*3d10*/  @!P0 BRA `(.L_x_59) ;  /* 0x0000000800f48947 */ /* 0x000fea0003800000 */
[----:B------:R-:W-:Y:S01]  /*3d20*/  IMAD.MOV.U32 R14, RZ, RZ, 0x1 ;  /* 0x00000001ff0e7424 */ /* 0x000fe200078e00ff */
[----:B------:R-:W-:Y:S04]  /*3d30*/  BSSY.RECONVERGENT B4, `(.L_x_60) ;  /* 0x0000020000047945 */ /* 0x000fe80003800200 */
[----:B------:R-:W-:Y:S01]  /*3d40*/  SHF.L.U32 R14, R14, R19, RZ ;  /* 0x000000130e0e7219 */ /* 0x000fe200000006ff */
[----:B------:R-:W-:-:S03]  /*3d50*/  VIADD R19, R19, 0xffffffff ;  /* 0xffffffff13137836 */ /* 0x000fc60000000000 */
[----:B------:R-:W-:-:S04]  /*3d60*/  SHF.R.S32.HI R13, RZ, 0x1f, R14 ;  /* 0x0000001fff0d7819 */ /* 0x000fc8000001140e */
[--C-:B------:R-:W-:Y:S02]  /*3d70*/  SHF.R.U64 R8, R14, 0x1, R13.reuse ;  /* 0x000000010e087819 */ /* 0x100fe4000000120d */
[----:B------:R-:W-:Y:S02]  /*3d80*/  SHF.R.U32.HI R10, RZ, 0x1, R13 ;  /* 0x00000001ff0a7819 */ /* 0x000fe4000001160d */
[----:B------:R-:W-:-:S05]  /*3d90*/  IADD3 R12, P0, PT, R7, R8, RZ ;  /* 0x00000008070c7210 */ /* 0x000fca0007f1e0ff */
[----:B------:R-:W-:-:S05]  /*3da0*/  IMAD.X R15, R5, 0x1, R10, P0 ;  /* 0x00000001050f7824 */ /* 0x000fca00000e060a */
[----:B------:R-:W-:-:S04]  /*3db0*/  LOP3.LUT R8, R15, R13, RZ, 0xfc, !PT ;  /* 0x0000000d0f087212 */ /* 0x000fc800078efcff */
[----:B------:R-:W-:-:S13]  /*3dc0*/  ISETP.NE.U32.AND P0, PT, R8, RZ, PT ;  /* 0x000000ff0800720c */ /* 0x000fda0003f05070 */
[----:B------:R-:W-:Y:S05]  /*3dd0*/  @P0 BRA `(.L_x_61) ;  /* 0x00000000004c0947 */ /* 0x000fea0003800000 */
[----:B------:R-:W0:Y:S01]  /*3de0*/  I2F.U32.RP R10, R14 ;  /* 0x0000000e000a7306 */ /* 0x000e220000209000 */
[----:B------:R-:W-:Y:S01]  /*3df0*/  IMAD.MOV R11, RZ, RZ, -R14 ;  /* 0x000000ffff0b7224 */ /* 0x000fe200078e0a0e */
[----:B------:R-:W-:-:S06]  /*3e00*/  ISETP.NE.U32.AND P2, PT, R14, RZ, PT ;  /* 0x000000ff0e00720c */ /* 0x000fcc0003f45070 */
        /* <DEDUP_REMOVED lines=8> */
[----:B------:R-:W-:-:S05]  /*3e90*/  IMAD R11, R14, R11, R12 ;  /* 0x0000000b0e0b7224 */ /* 0x000fca00078e020c */
[----:B------:R-:W-:-:S13]  /*3ea0*/  ISETP.GE.U32.AND P0, PT, R11, R14, PT ;  /* 0x0000000e0b00720c */ /* 0x000fda0003f06070 */
[----:B------:R-:W-:Y:S02]  /*3eb0*/  @P0 IMAD.IADD R11, R11, 0x1, -R14 ;  /* 0x000000010b0b0824 */ /* 0x000fe400078e0a0e */
[----:B------:R-:W-:-:S03]  /*3ec0*/  @P0 VIADD R9, R9, 0x1 ;  /* 0x0000000109090836 */ /* 0x000fc60000000000 */
[----:B------:R-:W-:-:S13]  /*3ed0*/  ISETP.GE.U32.AND P1, PT, R11, R14, PT ;  /* 0x0000000e0b00720c */ /* 0x000fda0003f26070 */
[----:B------:R-:W-:Y:S01]  /*3ee0*/  @P1 VIADD R9, R9, 0x1 ;  /* 0x0000000109091836 */ /* 0x000fe20000000000 */
[----:B------:R-:W-:Y:S01]  /*3ef0*/  @!P2 LOP3.LUT R9, RZ, R14, RZ, 0x33, !PT ;  /* 0x0000000eff09a212 */ /* 0x000fe200078e33ff */
[----:B------:R-:W-:Y:S06]  /*3f00*/  BRA `(.L_x_62) ;  /* 0x0000000000087947 */ /* 0x000fec0003800000 */
.L_x_61:
[----:B------:R-:W-:-:S07]  /*3f10*/  MOV R10, 0x3f30 ;  /* 0x00003f30000a7802 */ /* 0x000fce0000000f00 */
[----:B------:R-:W-:Y:S05]  /*3f20*/  CALL.REL.NOINC `($__internal_0_$__cuda_sm20_div_u64) ;  /* 0x0000002800447944 */ /* 0x000fea0003c00000 */
.L_x_62:
[----:B------:R-:W-:Y:S05]  /*3f30*/  BSYNC.RECONVERGENT B4 ;  /* 0x0000000000047941 */ /* 0x000fea0003800200 */
.L_x_60:
[----:B------:R-:W-:-:S05]  /*3f40*/  LEA R10, R19, UR6, 0x2 ;  /* 0x00000006130a7c11 */ /* 0x000fca000f8e10ff */
[----:B------:R-:W2:Y:S01]  /*3f50*/  LDL R8, [R10] ;  /* 0x000000000a087983 */ /* 0x000ea20000100800 */
[----:B------:R-:W-:-:S05]  /*3f60*/  IMAD.SHL.U32 R11, R9, 0x2, RZ ;  /* 0x00000002090b7824 */ /* 0x000fca00078e00ff */
[----:B------:R-:W-:-:S05]  /*3f70*/  LOP3.LUT R11, R11, 0x2, RZ, 0xc0, !PT ;  /* 0x000000020b0b7812 */ /* 0x000fca00078ec0ff */
[----:B------:R-:W-:-:S05]  /*3f80*/  VIADD R11, R11, 0xffffffff ;  /* 0xffffffff0b0b7836 */ /* 0x000fca0000000000 */
[----:B--2---:R-:W-:-:S13]  /*3f90*/  ISETP.NE.AND P0, PT, R8, R11, PT ;  /* 0x0000000b0800720c */ /* 0x004fda0003f05270 */
[----:B------:R-:W-:Y:S05]  /*3fa0*/  @!P0 BRA `(.L_x_63) ;  /* 0xfffffffc00508947 */ /* 0x000fea000383ffff */
[----:B------:R-:W-:Y:S05]  /*3fb0*/  BSYNC.RELIABLE B3 ;  /* 0x0000000000037941 */ /* 0x000fea0003800100 */
.L_x_58:
[----:B------:R-:W0:Y:S01]  /*3fc0*/  LDC R14, c[0x0][0x3b0] ;  /* 0x0000ec00ff0e7b82 */ /* 0x000e220000000800 */
[----:B------:R-:W-:Y:S01]  /*3fd0*/  ISETP.GE.U32.AND P0, PT, R31, 0x3, PT ;  /* 0x000000031f00780c */ /* 0x000fe20003f06070 */
[----:B------:R-:W-:Y:S01]  /*3fe0*/  IMAD.MOV.U32 R13, RZ, RZ, RZ ;  /* 0x000000ffff0d7224 */ /* 0x000fe200078e00ff */
[----:B------:R-:W-:Y:S01]  /*3ff0*/  LOP3.LUT R12, R9, 0x1, RZ, 0xc0, !PT ;  /* 0x00000001090c7812 */ /* 0x000fe200078ec0ff */
[----:B0-----:R-:W-:-:S10]  /*4000*/  IMAD R19, R19, R14, RZ ;  /* 0x0000000e13137224 */ /* 0x001fd400078e02ff */
[----:B------:R-:W-:Y:S05]  /*4010*/  @!P0 BRA `(.L_x_64) ;  /* 0x0000000400308947 */ /* 0x000fea0003800000 */
[----:B------:R-:W0:Y:S01]  /*4020*/  LDC.64 R8, c[0x0][0x380] ;  /* 0x0000e000ff087b82 */ /* 0x000e220000000a00 */
[----:B------:R-:W-:Y:S01]  /*4030*/  BSSY.RECONVERGENT B3, `(.L_x_64) ;  /* 0x000004a000037945 */ /* 0x000fe20003800200 */
[----:B------:R-:W-:Y:S01]  /*4040*/  LOP3.LUT R13, R14, 0x7ffffffc, RZ, 0xc0, !PT ;  /* 0x7ffffffc0e0d7812 */ /* 0x000fe200078ec0ff */
[C---:B------:R-:W-:Y:S01]  /*4050*/  VIADD R16, R1.reuse, 0x8 ;  /* 0x0000000801107836 */ /* 0x040fe20000000000 */
[----:B------:R-:W-:Y:S01]  /*4060*/  ISETP.NE.AND P2, PT, R12, RZ, PT ;  /* 0x000000ff0c00720c */ /* 0x000fe20003f45270 */
[----:B------:R-:W-:Y:S02]  /*4070*/  VIADD R14, R1, 0x208 ;  /* 0x00000208010e7836 */ /* 0x000fe40000000000 */
[----:B------:R-:W-:Y:S02]  /*4080*/  IMAD.MOV.U32 R17, RZ, RZ, R32 ;  /* 0x000000ffff117224 */ /* 0x000fe400078e0020 */
[----:B------:R-:W-:Y:S02]  /*4090*/  IMAD.MOV.U32 R15, RZ, RZ, R19 ;  /* 0x000000ffff0f7224 */ /* 0x000fe400078e0013 */
[----:B0-----:R-:W-:-:S03]  /*40a0*/  IMAD.WIDE R8, R19, 0x4, R8 ;  /* 0x0000000413087825 */ /* 0x001fc600078e0208 */
[----:B------:R-:W-:-:S05]  /*40b0*/  IADD3 R18, P0, PT, R8, 0x8, RZ ;  /* 0x0000000808127810 */ /* 0x000fca0007f1e0ff */
[----:B------:R-:W-:-:S08]  /*40c0*/  IMAD.X R21, RZ, RZ, R9, P0 ;  /* 0x000000ffff157224 */ /* 0x000fd000000e0609 */
.L_x_65:
[----:B------:R-:W0:Y:S01]  /*40d0*/  LDC.64 R8, c[0x0][0x380] ;  /* 0x0000e000ff087b82 */ /* 0x000e220000000a00 */
[----:B------:R-:W2:Y:S01]  /*40e0*/  @P2 LDL R23, [R14+-0x8] ;  /* 0xfffff8000e172983 */ /* 0x000ea20000100800 */
[----:B0-----:R-:W-:-:S06]  /*40f0*/  IMAD.WIDE R8, R15, 0x4, R8 ;  /* 0x000000040f087825 */ /* 0x001fcc00078e0208 */
[----:B------:R-:W2:Y:S02]  /*4100*/  LDG.E R8, desc[UR12][R8.64] ;  /* 0x0000000c08087981 */ /* 0x000ea4000c1e1900 */
[----:B--2---:R-:W-:-:S05]  /*4110*/  @P2 IMAD R23, R8, 0x2, R23 ;  /* 0x0000000208172824 */ /* 0x004fca00078e0217 */
[----:B------:R0:W-:Y:S04]  /*4120*/  @P2 STL [R14+-0x8], R23 ;  /* 0xfffff8170e002387 */ /* 0x0001e80000100800 */
[----:B------:R-:W2:Y:S02]  /*4130*/  @P2 LDL R33, [R16+-0x8] ;  /* 0xfffff80010212983 */ /* 0x000ea40000100800 */
[----:B--2---:R-:W-:-:S05]  /*4140*/  @P2 IMAD R33, R8, -0x2, R33 ;  /* 0xfffffffe08212824 */ /* 0x004fca00078e0221 */
[----:B------:R-:W-:Y:S04]  /*4150*/  @P2 STL [R16+-0x8], R33 ;  /* 0xfffff82110002387 */ /* 0x000fe80000100800 */
[----:B------:R-:W2:Y:S02]  /*4160*/  @!P2 LDL R37, [R14+-0x8] ;  /* 0xfffff8000e25a983 */ /* 0x000ea40000100800 */
[----:B--2---:R-:W-:-:S05]  /*4170*/  @!P2 IMAD R37, R8, -0x2, R37 ;  /* 0xfffffffe0825a824 */ /* 0x004fca00078e0225 */
[----:B------:R1:W-:Y:S04]  /*4180*/  @!P2 STL [R14+-0x8], R37 ;  /* 0xfffff8250e00a387 */ /* 0x0003e80000100800 */
[----:B------:R-:W2:Y:S01]  /*4190*/  @!P2 LDL R39, [R16+-0x8] ;  /* 0xfffff8001027a983 */ /* 0x000ea20000100800 */
[----:B------:R-:W-:Y:S02]  /*41a0*/  IMAD.MOV.U32 R9, RZ, RZ, R21 ;  /* 0x000000ffff097224 */ /* 0x000fe400078e0015 */
[----:B--2---:R-:W-:Y:S02]  /*41b0*/  @!P2 IMAD R39, R8, 0x2, R39 ;  /* 0x000000020827a824 */ /* 0x004fe400078e0227 */
[----:B------:R-:W-:-:S03]  /*41c0*/  IMAD.MOV.U32 R8, RZ, RZ, R18 ;  /* 0x000000ffff087224 */ /* 0x000fc600078e0012 */
[----:B------:R-:W-:Y:S04]  /*41d0*/  @!P2 STL [R16+-0x8], R39 ;  /* 0xfffff8271000a387 */ /* 0x000fe80000100800 */
[----:B------:R-:W2:Y:S04]  /*41e0*/  LDG.E R18, desc[UR12][R8.64+-0x4] ;  /* 0xfffffc0c08127981 */ /* 0x000ea8000c1e1900 */
[----:B------:R-:W2:Y:S02]  /*41f0*/  @P2 LDL R21, [R14+-0x4] ;  /* 0xfffffc000e152983 */ /* 0x000ea40000100800 */
[----:B--2---:R-:W-:-:S05]  /*4200*/  @P2 IMAD R21, R18, 0x2, R21 ;  /* 0x0000000212152824 */ /* 0x004fca00078e0215 */
[----:B------:R2:W-:Y:S04]  /*4210*/  @P2 STL [R14+-0x4], R21 ;  /* 0xfffffc150e002387 */ /* 0x0005e80000100800 */
[----:B0-----:R-:W3:Y:S02]  /*4220*/  @P2 LDL R23, [R16+-0x4] ;  /* 0xfffffc0010172983 */ /* 0x001ee40000100800 */
[----:B---3--:R-:W-:-:S05]  /*4230*/  @P2 IMAD R23, R18, -0x2, R23 ;  /* 0xfffffffe12172824 */ /* 0x008fca00078e0217 */
[----:B------:R0:W-:Y:S04]  /*4240*/  @P2 STL [R16+-0x4], R23 ;  /* 0xfffffc1710002387 */ /* 0x0001e80000100800 */
[----:B------:R-:W3:Y:S02]  /*4250*/  @!P2 LDL R33, [R14+-0x4] ;  /* 0xfffffc000e21a983 */ /* 0x000ee40000100800 */
[----:B---3--:R-:W-:-:S05]  /*4260*/  @!P2 IMAD R33, R18, -0x2, R33 ;  /* 0xfffffffe1221a824 */ /* 0x008fca00078e0221 */
[----:B------:R3:W-:Y:S04]  /*4270*/  @!P2 STL [R14+-0x4], R33 ;  /* 0xfffffc210e00a387 */ /* 0x0007e80000100800 */
[----:B-1----:R-:W4:Y:S02]  /*4280*/  @!P2 LDL R37, [R16+-0x4] ;  /* 0xfffffc001025a983 */ /* 0x002f240000100800 */
[----:B----4-:R-:W-:Y:S02]  /*4290*/  @!P2 IMAD R37, R18, 0x2, R37 ;  /* 0x000000021225a824 */ /* 0x010fe400078e0225 */
[----:B------:R-:W4:Y:S04]  /*42a0*/  LDG.E R18, desc[UR12][R8.64] ;  /* 0x0000000c08127981 */ /* 0x000f28000c1e1900 */
[----:B------:R-:W-:Y:S04]  /*42b0*/  @!P2 STL [R16+-0x4], R37 ;  /* 0xfffffc251000a387 */ /* 0x000fe80000100800 */
[----:B--2---:R-:W4:Y:S02]  /*42c0*/  @P2 LDL R21, [R14] ;  /* 0x000000000e152983 */ /* 0x004f240000100800 */
[----:B----4-:R-:W-:-:S05]  /*42d0*/  @P2 IMAD R21, R18, 0x2, R21 ;  /* 0x0000000212152824 */ /* 0x010fca00078e0215 */
[----:B------:R1:W-:Y:S04]  /*42e0*/  @P2 STL [R14], R21 ;  /* 0x000000150e002387 */ /* 0x0003e80000100800 */
[----:B0-----:R-:W2:Y:S02]  /*42f0*/  @P2 LDL R23, [R16] ;  /* 0x0000000010172983 */ /* 0x001ea40000100800 */
[----:B--2---:R-:W-:-:S05]  /*4300*/  @P2 IMAD R23, R18, -0x2, R23 ;  /* 0xfffffffe12172824 */ /* 0x004fca00078e0217 */
[----:B------:R0:W-:Y:S04]  /*4310*/  @P2 STL [R16], R23 ;  /* 0x0000001710002387 */ /* 0x0001e80000100800 */
[----:B---3--:R-:W2:Y:S02]  /*4320*/  @!P2 LDL R33, [R14] ;  /* 0x000000000e21a983 */ /* 0x008ea40000100800 */
[----:B--2---:R-:W-:-:S05]  /*4330*/  @!P2 IMAD R33, R18, -0x2, R33 ;  /* 0xfffffffe1221a824 */ /* 0x004fca00078e0221 */
[----:B------:R2:W-:Y:S04]  /*4340*/  @!P2 STL [R14], R33 ;  /* 0x000000210e00a387 */ /* 0x0005e80000100800 */
[----:B------:R-:W3:Y:S02]  /*4350*/  @!P2 LDL R39, [R16] ;  /* 0x000000001027a983 */ /* 0x000ee40000100800 */
[----:B---3--:R-:W-:Y:S02]  /*4360*/  @!P2 IMAD R39, R18, 0x2, R39 ;  /* 0x000000021227a824 */ /* 0x008fe400078e0227 */
[----:B------:R-:W3:Y:S04]  /*4370*/  LDG.E R18, desc[UR12][R8.64+0x4] ;  /* 0x0000040c08127981 */ /* 0x000ee8000c1e1900 */
[----:B------:R-:W-:Y:S04]  /*4380*/  @!P2 STL [R16], R39 ;  /* 0x000000271000a387 */ /* 0x000fe80000100800 */
[----:B-1----:R-:W3:Y:S02]  /*4390*/  @P2 LDL R21, [R14+0x4] ;  /* 0x000004000e152983 */ /* 0x002ee40000100800 */
[----:B---3--:R-:W-:-:S05]  /*43a0*/  @P2 IMAD R21, R18, 0x2, R21 ;  /* 0x0000000212152824 */ /* 0x008fca00078e0215 */
[----:B------:R-:W-:Y:S04]  /*43b0*/  @P2 STL [R14+0x4], R21 ;  /* 0x000004150e002387 */ /* 0x000fe80000100800 */
[----:B0-----:R-:W3:Y:S02]  /*43c0*/  @P2 LDL R23, [R16+0x4] ;  /* 0x0000040010172983 */ /* 0x001ee40000100800 */
[----:B---3--:R-:W-:-:S05]  /*43d0*/  @P2 IMAD R23, R18, -0x2, R23 ;  /* 0xfffffffe12172824 */ /* 0x008fca00078e0217 */
[----:B------:R-:W-:Y:S04]  /*43e0*/  @P2 STL [R16+0x4], R23 ;  /* 0x0000041710002387 */ /* 0x000fe80000100800 */
[----:B--2---:R-:W2:Y:S01]  /*43f0*/  @!P2 LDL R33, [R14+0x4] ;  /* 0x000004000e21a983 */ /* 0x004ea20000100800 */
[----:B------:R-:W-:Y:S02]  /*4400*/  VIADD R17, R17, 0x4 ;  /* 0x0000000411117836 */ /* 0x000fe40000000000 */
[----:B--2---:R-:W-:-:S05]  /*4410*/  @!P2 IMAD R33, R18, -0x2, R33 ;  /* 0xfffffffe1221a824 */ /* 0x004fca00078e0221 */
[----:B------:R0:W-:Y:S04]  /*4420*/  @!P2 STL [R14+0x4], R33 ;  /* 0x000004210e00a387 */ /* 0x0001e80000100800 */
[----:B------:R-:W2:Y:S01]  /*4430*/  @!P2 LDL R37, [R16+0x4] ;  /* 0x000004001025a983 */ /* 0x000ea20000100800 */
[----:B------:R-:W-:Y:S01]  /*4440*/  ISETP.NE.AND P0, PT, R17, RZ, PT ;  /* 0x000000ff1100720c */ /* 0x000fe20003f05270 */
[----:B------:R-:W-:Y:S02]  /*4450*/  VIADD R15, R15, 0x4 ;  /* 0x000000040f0f7836 */ /* 0x000fe40000000000 */
[----:B0-----:R-:W-:Y:S02]  /*4460*/  VIADD R14, R14, 0x10 ;  /* 0x000000100e0e7836 */ /* 0x001fe40000000000 */
[----:B--2---:R-:W-:Y:S01]  /*4470*/  @!P2 IMAD R37, R18, 0x2, R37 ;  /* 0x000000021225a824 */ /* 0x004fe200078e0225 */
[----:B------:R-:W-:-:S04]  /*4480*/  IADD3 R18, P1, PT, R8, 0x10, RZ ;  /* 0x0000001008127810 */ /* 0x000fc80007f3e0ff */
[----:B------:R0:W-:Y:S01]  /*4490*/  @!P2 STL [R16+0x4], R37 ;  /* 0x000004251000a387 */ /* 0x0001e20000100800 */
[----:B------:R-:W-:Y:S02]  /*44a0*/  IMAD.X R21, RZ, RZ, R9, P1 ;  /* 0x000000ffff157224 */ /* 0x000fe400008e0609 */
[----:B0-----:R-:W-:Y:S01]  /*44b0*/  VIADD R16, R16, 0x10 ;  /* 0x0000001010107836 */ /* 0x001fe20000000000 */
[----:B------:R-:W-:Y:S06]  /*44c0*/  @P0 BRA `(.L_x_65) ;  /* 0xfffffffc00000947 */ /* 0x000fec000383ffff */
[----:B------:R-:W-:Y:S05]  /*44d0*/  BSYNC.RECONVERGENT B3 ;  /* 0x0000000000037941 */ /* 0x000fea0003800200 */
.L_x_64:
[----:B------:R-:W-:-:S05]  /*44e0*/  VIMNMX.U32 R8, PT, PT, R30, 0x2, PT ;  /* 0x000000021e087848 */ /* 0x000fca0003fe0000 */
[----:B------:R-:W-:-:S04]  /*44f0*/  IMAD.SHL.U32 R14, R8, 0x4, RZ ;  /* 0x00000004080e7824 */ /* 0x000fc800078e00ff */
[----:B------:R-:W0:Y:S02]  /*4500*/  LDC R8, c[0x2][R14] ;  /* 0x008000000e087b82 */ /* 0x000e240000000800 */
[----:B0-----:R-:W-:-:S04]  /*4510*/  SHF.R.S32.HI R9, RZ, 0x1f, R8 ;  /* 0x0000001fff097819 */ /* 0x001fc80000011408 */
.L_x_103:
[----:B------:R-:W-:Y:S05]  /*4520*/  BRX R8 -0x4530                                        (*"BRANCH_TARGETS .L_x_66,.L_x_105,.L_x_106"*) ;  /* 0xffffffb808b47949 */ /* 0x000fea000383ffff */
.L_x_106:
[----:B------:R-:W0:Y:S01]  /*4530*/  LDC.64 R8, c[0x0][0x380] ;  /* 0x0000e000ff087b82 */ /* 0x000e220000000a00 */
[----:B------:R-:W-:Y:S01]  /*4540*/  ISETP.NE.AND P1, PT, R12, RZ, PT ;  /* 0x000000ff0c00720c */ /* 0x000fe20003f25270 */
[----:B------:R-:W-:Y:S01]  /*4550*/  IMAD.IADD R15, R19, 0x1, R13 ;  /* 0x00000001130f7824 */ /* 0x000fe200078e020d */
[----:B------:R-:W-:Y:S01]  /*4560*/  LEA R16, R13, UR17, 0x2 ;  /* 0x000000110d107c11 */ /* 0x000fe2000f8e10ff */
[----:B------:R-:W1:Y:S01]  /*4570*/  LDCU.64 UR4, c[0x0][0x380] ;  /* 0x00007000ff0477ac */ /* 0x000e620008000a00 */
[----:B------:R-:W-:Y:S01]  /*4580*/  IADD3 R18, P0, PT, R19, R13, RZ ;  /* 0x0000000d13127210 */ /* 0x000fe20007f1e0ff */
[----:B0-----:R-:W-:-:S08]  /*4590*/  IMAD.WIDE R14, R15, 0x4, R8 ;  /* 0x000000040f0e7825 */ /* 0x001fd000078e0208 */
[----:B------:R-:W2:Y:S04]  /*45a0*/  @P1 LDL R21, [R16] ;  /* 0x0000000010151983 */ /* 0x000ea80000100800 */
[----:B------:R-:W3:Y:S04]  /*45b0*/  @P1 LDL R9, [R16+0x200] ;  /* 0x0002000010091983 */ /* 0x000ee80000100800 */
[----:B------:R-:W3:Y:S01]  /*45c0*/  LDG.E R14, desc[UR12][R14.64] ;  /* 0x0000000c0e0e7981 */ /* 0x000ee2000c1e1900 */
[----:B------:R-:W-:Y:S02]  /*45d0*/  LEA.HI.X.SX32 R23, R19, RZ, 0x1, P0 ;  /* 0x000000ff13177211 */ /* 0x000fe400000f0eff */
[----:B-1----:R-:W-:Y:S01]  /*45e0*/  LEA R8, P0, R18, UR4, 0x2 ;  /* 0x0000000412087c11 */ /* 0x002fe2000f8010ff */
[----:B------:R-:W4:Y:S04]  /*45f0*/  @P1 LDL R33, [R16+0x4] ;  /* 0x0000040010211983 */ /* 0x000f280000100800 */
[----:B------:R-:W5:Y:S01]  /*4600*/  @P1 LDL R15, [R16+0x204] ;  /* 0x00020400100f1983 */ /* 0x000f620000100800 */
[----:B---3--:R-:W-:Y:S01]  /*4610*/  @P1 IMAD R17, R14, 0x2, R9 ;  /* 0x000000020e111824 */ /* 0x008fe200078e0209 */
[----:B------:R-:W-:-:S05]  /*4620*/  LEA.HI.X R9, R18, UR5, R23, 0x2, P0 ;  /* 0x0000000512097c11 */ /* 0x000fca00080f1417 */
[----:B------:R-:W5:Y:S01]  /*4630*/  LDG.E R8, desc[UR12][R8.64+0x4] ;  /* 0x0000040c08087981 */ /* 0x000f62000c1e1900 */
[----:B--2---:R-:W-:-:S03]  /*4640*/  @P1 IMAD R21, R14, -0x2, R21 ;  /* 0xfffffffe0e151824 */ /* 0x004fc600078e0215 */
[----:B------:R0:W-:Y:S04]  /*4650*/  @P1 STL [R16+0x200], R17 ;  /* 0x0002001110001387 */ /* 0x0001e80000100800 */
[----:B------:R0:W-:Y:S04]  /*4660*/  @P1 STL [R16], R21 ;  /* 0x0000001510001387 */ /* 0x0001e80000100800 */
[----:B------:R-:W2:Y:S01]  /*4670*/  @!P1 LDL R17, [R16] ;  /* 0x0000000010119983 */ /* 0x000ea20000100800 */
[C---:B-----5:R-:W-:Y:S02]  /*4680*/  @P1 IMAD R23, R8.reuse, 0x2, R15 ;  /* 0x0000000208171824 */ /* 0x060fe400078e020f */
[----:B----4-:R-:W-:Y:S01]  /*4690*/  @P1 IMAD R33, R8, -0x2, R33 ;  /* 0xfffffffe08211824 */ /* 0x010fe200078e0221 */
[----:B------:R-:W3:Y:S04]  /*46a0*/  @!P1 LDL R15, [R16+0x200] ;  /* 0x00020000100f9983 */ /* 0x000ee80000100800 */
[----:B------:R0:W-:Y:S04]  /*46b0*/  @P1 STL [R16+0x204], R23 ;  /* 0x0002041710001387 */ /* 0x0001e80000100800 */
[----:B------:R0:W-:Y:S04]  /*46c0*/  @P1 STL [R16+0x4], R33 ;  /* 0x0000042110001387 */ /* 0x0001e80000100800 */
[----:B------:R-:W4:Y:S04]  /*46d0*/  @!P1 LDL R21, [R16+0x204] ;  /* 0x0002040010159983 */ /* 0x000f280000100800 */
[----:B------:R-:W5:Y:S01]  /*46e0*/  @!P1 LDL R37, [R16+0x4] ;  /* 0x0000040010259983 */ /* 0x000f620000100800 */
[----:B--2---:R-:W-:-:S05]  /*46f0*/  @!P1 IMAD R17, R14, 0x2, R17 ;  /* 0x000000020e119824 */ /* 0x004fca00078e0211 */
[----:B------:R0:W-:Y:S01]  /*4700*/  @!P1 STL [R16], R17 ;  /* 0x0000001110009387 */ /* 0x0001e20000100800 */
[----:B------:R-:W-:Y:S02]  /*4710*/  VIADD R13, R13, 0x2 ;  /* 0x000000020d0d7836 */ /* 0x000fe40000000000 */
[----:B---3--:R-:W-:-:S05]  /*4720*/  @!P1 IMAD R15, R14, -0x2, R15 ;  /* 0xfffffffe0e0f9824 */ /* 0x008fca00078e020f */
[----:B------:R0:W-:Y:S01]  /*4730*/  @!P1 STL [R16+0x200], R15 ;  /* 0x0002000f10009387 */ /* 0x0001e20000100800 */
[C---:B----4-:R-:W-:Y:S02]  /*4740*/  @!P1 IMAD R21, R8.reuse, -0x2, R21 ;  /* 0xfffffffe08159824 */ /* 0x050fe400078e0215 */
[----:B-----5:R-:W-:-:S03]  /*4750*/  @!P1 IMAD R37, R8, 0x2, R37 ;  /* 0x0000000208259824 */ /* 0x020fc600078e0225 */
[----:B------:R0:W-:Y:S04]  /*4760*/  @!P1 STL [R16+0x204], R21 ;  /* 0x0002041510009387 */ /* 0x0001e80000100800 */
[----:B------:R0:W-:Y:S02]  /*4770*/  @!P1 STL [R16+0x4], R37 ;  /* 0x0000042510009387 */ /* 0x0001e40000100800 */
.L_x_105:
[----:B------:R-:W1:Y:S02]  /*4780*/  LDCU UR4, c[0x0][0x3b0] ;  /* 0x00007600ff0477ac */ /* 0x000e640008000800 */
[----:B-1----:R-:W-:-:S04]  /*4790*/  ULOP3.LUT UR4, UR4, 0x1, URZ, 0xc0, !UPT ;  /* 0x0000000104047892 */ /* 0x002fc8000f8ec0ff */
[----:B------:R-:W-:-:S09]  /*47a0*/  UISETP.NE.U32.AND UP1, UPT, UR4, 0x1, UPT ;  /* 0x000000010400788c */ /* 0x000fd2000bf25070 */
[----:B------:R-:W-:Y:S05]  /*47b0*/  BRA.U UP1, `(.L_x_66) ;  /* 0x0000000101487547 */ /* 0x000fea000b800000 */
[----:B------:R-:W1:Y:S01]  /*47c0*/  LDC.64 R8, c[0x0][0x380] ;  /* 0x0000e000ff087b82 */ /* 0x000e620000000a00 */
[----:B------:R-:W-:Y:S01]  /*47d0*/  ISETP.NE.AND P0, PT, R12, RZ, PT ;  /* 0x000000ff0c00720c */ /* 0x000fe20003f05270 */
[----:B------:R-:W-:Y:S01]  /*47e0*/  IMAD.IADD R19, R19, 0x1, R13 ;  /* 0x0000000113137824 */ /* 0x000fe200078e020d */
[----:B------:R-:W-:-:S11]  /*47f0*/  LEA R12, R13, UR17, 0x2 ;  /* 0x000000110d0c7c11 */ /* 0x000fd6000f8e10ff */
[----:B------:R-:W2:Y:S04]  /*4800*/  @P0 LDL R13, [R12+0x200] ;  /* 0x000200000c0d0983 */ /* 0x000ea80000100800 */
[----:B0-----:R-:W3:Y:S01]  /*4810*/  @P0 LDL R15, [R12] ;  /* 0x000000000c0f0983 */ /* 0x001ee20000100800 */
[----:B-1----:R-:W-:-:S06]  /*4820*/  IMAD.WIDE R8, R19, 0x4, R8 ;  /* 0x0000000413087825 */ /* 0x002fcc00078e0208 */
[----:B------:R-:W2:Y:S02]  /*4830*/  LDG.E R8, desc[UR12][R8.64] ;  /* 0x0000000c08087981 */ /* 0x000ea4000c1e1900 */
[C---:B--2---:R-:W-:Y:S02]  /*4840*/  @P0 IMAD R13, R8.reuse, 0x2, R13 ;  /* 0x00000002080d0824 */ /* 0x044fe400078e020d */
[----:B---3--:R-:W-:-:S03]  /*4850*/  @P0 IMAD R15, R8, -0x2, R15 ;  /* 0xfffffffe080f0824 */ /* 0x008fc600078e020f */
[----:B------:R1:W-:Y:S04]  /*4860*/  @P0 STL [R12+0x200], R13 ;  /* 0x0002000d0c000387 */ /* 0x0003e80000100800 */
[----:B------:R1:W-:Y:S04]  /*4870*/  @P0 STL [R12], R15 ;  /* 0x0000000f0c000387 */ /* 0x0003e80000100800 */
[----:B------:R-:W2:Y:S04]  /*4880*/  @!P0 LDL R17, [R12+0x200] ;  /* 0x000200000c118983 */ /* 0x000ea80000100800 */
[----:B------:R-:W3:Y:S01]  /*4890*/  @!P0 LDL R19, [R12] ;  /* 0x000000000c138983 */ /* 0x000ee20000100800 */
[----:B--2---:R-:W-:-:S02]  /*48a0*/  @!P0 IMAD R17, R8, -0x2, R17 ;  /* 0xfffffffe08118824 */ /* 0x004fc400078e0211 */
[----:B---3--:R-:W-:-:S03]  /*48b0*/  @!P0 IMAD R19, R8, 0x2, R19 ;  /* 0x0000000208138824 */ /* 0x008fc600078e0213 */
[----:B------:R1:W-:Y:S04]  /*48c0*/  @!P0 STL [R12+0x200], R17 ;  /* 0x000200110c008387 */ /* 0x0003e80000100800 */
[----:B------:R1:W-:Y:S02]  /*48d0*/  @!P0 STL [R12], R19 ;  /* 0x000000130c008387 */ /* 0x0003e40000100800 */
.L_x_66:
[----:B------:R2:W-:Y:S02]  /*48e0*/  STL [R10], R11 ;  /* 0x0000000b0a007387 */ /* 0x0005e40000100800 */
.L_x_59:
[----:B------:R-:W-:Y:S05]  /*48f0*/  BSYNC.RECONVERGENT B2 ;  /* 0x0000000000027941 */ /* 0x000fea0003800200 */
.L_x_57:
[----:B------:R-:W-:Y:S01]  /*4900*/  ISETP.GE.U32.AND P0, PT, R31, 0xf, PT ;  /* 0x0000000f1f00780c */ /* 0x000fe20003f06070 */
[----:B------:R-:W-:Y:S01]  /*4910*/  UMOV UR4, URZ ;  /* 0x000000ff00047c82 */ /* 0x000fe20008000000 */
[----:B0-----:R-:W-:-:S11]  /*4920*/  IMAD.MOV.U32 R33, RZ, RZ, RZ ;  /* 0x000000ffff217224 */ /* 0x001fd600078e00ff */
[----:B------:R-:W-:Y:S05]  /*4930*/  @!P0 BRA `(.L_x_67) ;  /* 0x00000004002c8947 */ /* 0x000fea0003800000 */
[----:B------:R-:W-:Y:S01]  /*4940*/  IMAD.MOV.U32 R33, RZ, RZ, RZ ;  /* 0x000000ffff217224 */ /* 0x000fe200078e00ff */
[----:B------:R-:W-:-:S06]  /*4950*/  UMOV UR4, URZ ;  /* 0x000000ff00047c82 */ /* 0x000fcc0008000000 */
.L_x_68:
[----:B------:R-:W-:-:S09]  /*4960*/  ULEA UR5, UR4, UR17, 0x2 ;  /* 0x0000001104057291 */ /* 0x000fd2000f8e10ff */
[----:B-1----:R-:W3:Y:S04]  /*4970*/  LDL.128 R16, [UR5+0x200] ;  /* 0x00020005ff107983 */ /* 0x002ee80008100c00 */
[----:B------:R-:W4:Y:S04]  /*4980*/  LDL.128 R20, [UR5] ;  /* 0x00000005ff147983 */ /* 0x000f280008100c00 */
[----:B--2---:R-:W2:Y:S04]  /*4990*/  LDL.128 R8, [UR5+0x210] ;  /* 0x00021005ff087983 */ /* 0x004ea80008100c00 */
[----:B------:R-:W5:Y:S01]  /*49a0*/  LDL.128 R12, [UR5+0x10] ;  /* 0x00001005ff0c7983 */ /* 0x000f620008100c00 */
[----:B---3--:R-:W-:-:S02]  /*49b0*/  IABS R36, R16 ;  /* 0x0000001000247213 */ /* 0x008fc40000000000 */
[----:B------:R-:W-:Y:S02]  /*49c0*/  IABS R18, R18 ;  /* 0x0000001200127213 */ /* 0x000fe40000000000 */
[----:B----4-:R-:W-:Y:S01]  /*49d0*/  IABS R16, R20 ;  /* 0x0000001400107213 */ /* 0x010fe20000000000 */
[----:B------:R-:W-:Y:S01]  /*49e0*/  IMAD.MOV.U32 R20, RZ, RZ, R36 ;  /* 0x000000ffff147224 */ /* 0x000fe200078e0024 */
[----:B------:R-:W-:Y:S02]  /*49f0*/  IABS R19, R19 ;  /* 0x0000001300137213 */ /* 0x000fe40000000000 */
[----:B------:R-:W-:Y:S02]  /*4a00*/  IABS R23, R23 ;  /* 0x0000001700177213 */ /* 0x000fe40000000000 */
[----:B------:R-:W-:Y:S02]  /*4a10*/  IADD3 R16, PT, PT, R16, R20, R33 ;  /* 0x0000001410107210 */ /* 0x000fe40007ffe021 */
[----:B------:R-:W-:-:S02]  /*4a20*/  IABS R20, R17 ;  /* 0x0000001100147213 */ /* 0x000fc40000000000 */
[----:B------:R-:W-:Y:S02]  /*4a30*/  IABS R17, R21 ;  /* 0x0000001500117213 */ /* 0x000fe40000000000 */
[----:B-----5:R-:W-:Y:S02]  /*4a40*/  IABS R21, R12 ;  /* 0x0000000c00157213 */ /* 0x020fe40000000000 */
[----:B------:R-:W-:Y:S02]  /*4a50*/  IADD3 R16, PT, PT, R17, R20, R16 ;  /* 0x0000001411107210 */ /* 0x000fe40007ffe010 */
[----:B------:R-:W-:-:S04]  /*4a60*/  IABS R17, R22 ;  /* 0x0000001600117213 */ /* 0x000fc80000000000 */
[----:B------:R-:W-:Y:S01]  /*4a70*/  IADD3 R16, PT, PT, R17, R18, R16 ;  /* 0x0000001211107210 */ /* 0x000fe20007ffe010 */
[----:B------:R-:W-:Y:S01]  /*4a80*/  IMAD.MOV.U32 R17, RZ, RZ, R23 ;  /* 0x000000ffff117224 */ /* 0x000fe200078e0017 */
[----:B--2---:R-:W-:Y:S01]  /*4a90*/  IABS R18, R8 ;  /* 0x0000000800127213 */ /* 0x004fe20000000000 */
[----:B------:R-:W-:-:S04]  /*4aa0*/  IMAD.MOV.U32 R8, RZ, RZ, R19 ;  /* 0x000000ffff087224 */ /* 0x000fc800078e0013 */
[----:B------:R-:W-:Y:S01]  /*4ab0*/  IMAD.MOV.U32 R12, RZ, RZ, R18 ;  /* 0x000000ffff0c7224 */ /* 0x000fe200078e0012 */
[----:B------:R-:W-:Y:S02]  /*4ac0*/  IADD3 R8, PT, PT, R17, R8, R16 ;  /* 0x0000000811087210 */ /* 0x000fe40007ffe010 */
[----:B------:R-:W2:Y:S02]  /*4ad0*/  LDL.128 R16, [UR5+0x220] ;  /* 0x00022005ff107983 */ /* 0x000ea40008100c00 */
[----:B------:R-:W-:Y:S02]  /*4ae0*/  IADD3 R8, PT, PT, R21, R12, R8 ;  /* 0x0000000c15087210 */ /* 0x000fe40007ffe008 */
[----:B------:R-:W3:Y:S01]  /*4af0*/  LDL.128 R20, [UR5+0x20] ;  /* 0x00002005ff147983 */ /* 0x000ee20008100c00 */
[----:B------:R-:W-:Y:S02]  /*4b00*/  IABS R12, R9 ;  /* 0x00000009000c7213 */ /* 0x000fe40000000000 */
[----:B------:R-:W-:-:S02]  /*4b10*/  IABS R9, R13 ;  /* 0x0000000d00097213 */ /* 0x000fc40000000000 */
[----:B------:R-:W-:Y:S02]  /*4b20*/  IABS R10, R10 ;  /* 0x0000000a000a7213 */ /* 0x000fe40000000000 */
[----:B------:R-:W-:Y:S02]  /*4b30*/  IADD3 R8, PT, PT, R9, R12, R8 ;  /* 0x0000000c09087210 */ /* 0x000fe40007ffe008 */
[----:B------:R-:W-:Y:S02]  /*4b40*/  IABS R9, R14 ;  /* 0x0000000e00097213 */ /* 0x000fe40000000000 */
[----:B------:R-:W-:Y:S02]  /*4b50*/  IABS R11, R11 ;  /* 0x0000000b000b7213 */ /* 0x000fe40000000000 */
[----:B------:R-:W-:Y:S02]  /*4b60*/  IADD3 R8, PT, PT, R9, R10, R8 ;  /* 0x0000000a09087210 */ /* 0x000fe40007ffe008 */
[----:B------:R-:W-:Y:S01]  /*4b70*/  IABS R33, R15 ;  /* 0x0000000f00217213 */ /* 0x000fe20000000000 */
[----:B------:R-:W-:Y:S01]  /*4b80*/  IMAD.MOV.U32 R9, RZ, RZ, R11 ;  /* 0x000000ffff097224 */ /* 0x000fe200078e000b */
[----:B------:R-:W4:Y:S04]  /*4b90*/  LDL.128 R12, [UR5+0x30] ;  /* 0x00003005ff0c7983 */ /* 0x000f280008100c00 */
[----:B------:R-:W-:-:S02]  /*4ba0*/  IADD3 R33, PT, PT, R33, R9, R8 ;  /* 0x0000000921217210 */ /* 0x000fc40007ffe008 */
[----:B------:R-:W5:Y:S01]  /*4bb0*/  LDL.128 R8, [UR5+0x230] ;  /* 0x00023005ff087983 */ /* 0x000f620008100c00 */
[----:B------:R-:W-:-:S06]  /*4bc0*/  UIADD3 UR4, UPT, UPT, UR4, 0x10, URZ ;  /* 0x0000001004047890 */ /* 0x000fcc000fffe0ff */
[----:B------:R-:W-:Y:S02]  /*4bd0*/  ISETP.NE.AND P0, PT, R24, UR4, PT ;  /* 0x0000000418007c0c */ /* 0x000fe4000bf05270 */
[----:B--2---:R-:W-:Y:S02]  /*4be0*/  IABS R36, R16 ;  /* 0x0000001000247213 */ /* 0x004fe40000000000 */
[----:B---3--:R-:W-:-:S03]  /*4bf0*/  IABS R16, R20 ;  /* 0x0000001400107213 */ /* 0x008fc60000000000 */
[----:B------:R-:W-:Y:S01]  /*4c00*/  IMAD.MOV.U32 R20, RZ, RZ, R36 ;  /* 0x000000ffff147224 */ /* 0x000fe200078e0024 */
[----:B------:R-:W-:-:S04]  /*4c10*/  IABS R17, R17 ;  /* 0x0000001100117213 */ /* 0x000fc80000000000 */
[----:B------:R-:W-:Y:S02]  /*4c20*/  IADD3 R33, PT, PT, R16, R20, R33 ;  /* 0x0000001410217210 */ /* 0x000fe40007ffe021 */
[----:B------:R-:W-:Y:S02]  /*4c30*/  IABS R16, R21 ;  /* 0x0000001500107213 */ /* 0x000fe40000000000 */
[----:B------:R-:W-:Y:S02]  /*4c40*/  IABS R19, R19 ;  /* 0x0000001300137213 */ /* 0x000fe40000000000 */
[----:B------:R-:W-:Y:S02]  /*4c50*/  IADD3 R33, PT, PT, R16, R17, R33 ;  /* 0x0000001110217210 */ /* 0x000fe40007ffe021 */
[----:B------:R-:W-:Y:S02]  /*4c60*/  IABS R17, R18 ;  /* 0x0000001200117213 */ /* 0x000fe40000000000 */
[----:B------:R-:W-:-:S02]  /*4c70*/  IABS R16, R22 ;  /* 0x0000001600107213 */ /* 0x000fc40000000000 */
[----:B------:R-:W-:Y:S02]  /*4c80*/  IABS R23, R23 ;  /* 0x0000001700177213 */ /* 0x000fe40000000000 */
[----:B------:R-:W-:Y:S01]  /*4c90*/  IADD3 R33, PT, PT, R16, R17, R33 ;  /* 0x0000001110217210 */ /* 0x000fe20007ffe021 */
[----:B------:R-:W-:Y:S02]  /*4ca0*/  IMAD.MOV.U32 R17, RZ, RZ, R19 ;  /* 0x000000ffff117224 */ /* 0x000fe400078e0013 */
[----:B------:R-:W-:Y:S01]  /*4cb0*/  IMAD.MOV.U32 R16, RZ, RZ, R23 ;  /* 0x000000ffff107224 */ /* 0x000fe200078e0017 */
[----:B-----5:R-:W-:-:S04]  /*4cc0*/  IABS R18, R8 ;  /* 0x0000000800127213 */ /* 0x020fc80000000000 */
[----:B------:R-:W-:Y:S02]  /*4cd0*/  IADD3 R33, PT, PT, R16, R17, R33 ;  /* 0x0000001110217210 */ /* 0x000fe40007ffe021 */
[----:B------:R-:W-:Y:S01]  /*4ce0*/  IABS R16, R9 ;  /* 0x0000000900107213 */ /* 0x000fe20000000000 */
[----:B------:R-:W-:Y:S01]  /*4cf0*/  IMAD.MOV.U32 R9, RZ, RZ, R18 ;  /* 0x000000ffff097224 */ /* 0x000fe200078e0012 */
[----:B----4-:R-:W-:Y:S02]  /*4d00*/  IABS R8, R12 ;  /* 0x0000000c00087213 */ /* 0x010fe40000000000 */
[----:B------:R-:W-:Y:S01]  /*4d10*/  IABS R12, R13 ;  /* 0x0000000d000c7213 */ /* 0x000fe20000000000 */
[----:B------:R-:W-:Y:S01]  /*4d20*/  IMAD.MOV.U32 R13, RZ, RZ, R16 ;  /* 0x000000ffff0d7224 */ /* 0x000fe200078e0010 */
[----:B------:R-:W-:Y:S02]  /*4d30*/  IADD3 R33, PT, PT, R8, R9, R33 ;  /* 0x0000000908217210 */ /* 0x000fe40007ffe021 */
[----:B------:R-:W-:-:S02]  /*4d40*/  IABS R9, R10 ;  /* 0x0000000a00097213 */ /* 0x000fc40000000000 */
[----:B------:R-:W-:Y:S02]  /*4d50*/  IABS R8, R14 ;  /* 0x0000000e00087213 */ /* 0x000fe40000000000 */
[----:B------:R-:W-:Y:S02]  /*4d60*/  IADD3 R33, PT, PT, R12, R13, R33 ;  /* 0x0000000d0c217210 */ /* 0x000fe40007ffe021 */
[----:B------:R-:W-:Y:S02]  /*4d70*/  IABS R11, R11 ;  /* 0x0000000b000b7213 */ /* 0x000fe40000000000 */
[----:B------:R-:W-:Y:S02]  /*4d80*/  IABS R15, R15 ;  /* 0x0000000f000f7213 */ /* 0x000fe40000000000 */
[----:B------:R-:W-:Y:S01]  /*4d90*/  IADD3 R33, PT, PT, R8, R9, R33 ;  /* 0x0000000908217210 */ /* 0x000fe20007ffe021 */
[----:B------:R-:W-:Y:S02]  /*4da0*/  IMAD.MOV.U32 R9, RZ, RZ, R11 ;  /* 0x000000ffff097224 */ /* 0x000fe400078e000b */
[----:B------:R-:W-:-:S05]  /*4db0*/  IMAD.MOV.U32 R8, RZ, RZ, R15 ;  /* 0x000000ffff087224 */ /* 0x000fca00078e000f */
[----:B------:R-:W-:Y:S01]  /*4dc0*/  IADD3 R33, PT, PT, R8, R9, R33 ;  /* 0x0000000908217210 */ /* 0x000fe20007ffe021 */
[----:B------:R-:W-:Y:S06]  /*4dd0*/  @P0 BRA `(.L_x_68) ;  /* 0xfffffff800e00947 */ /* 0x000fec000383ffff */
[----:B------:R-:W-:-:S15]  /*4de0*/  R2UR UR4, R24 ;  /* 0x00000000180472ca */ /* 0x000fde00000e0000 */
.L_x_67:
[----:B------:R-:W-:-:S13]  /*4df0*/  ISETP.NE.AND P0, PT, R29, RZ, PT ;  /* 0x000000ff1d00720c */ /* 0x000fda0003f05270 */
[----:B------:R-:W-:Y:S05]  /*4e00*/  @!P0 BRA `(.L_x_69) ;  /* 0x0000000400488947 */ /* 0x000fea0003800000 */
[----:B------:R-:W-:Y:S01]  /*4e10*/  VIADD R8, R29, 0xffffffff ;  /* 0xffffffff1d087836 */ /* 0x000fe20000000000 */
[----:B------:R-:W-:-:S04]  /*4e20*/  ISETP.NE.AND P1, PT, R27, RZ, PT ;  /* 0x000000ff1b00720c */ /* 0x000fc80003f25270 */
[----:B------:R-:W-:-:S13]  /*4e30*/  ISETP.GE.U32.AND P0, PT, R8, 0x7, PT ;  /* 0x000000070800780c */ /* 0x000fda0003f06070 */
[----:B------:R-:W-:Y:S05]  /*4e40*/  @!P0 BRA `(.L_x_70) ;  /* 0x0000000000888947 */ /* 0x000fea0003800000 */
[----:B------:R-:W-:-:S09]  /*4e50*/  ULEA UR5, UR4, UR17, 0x2 ;  /* 0x0000001104057291 */ /* 0x000fd2000f8e10ff */
[----:B--2---:R-:W2:Y:S04]  /*4e60*/  LDL.128 R8, [UR5+0x200] ;  /* 0x00020005ff087983 */ /* 0x004ea80008100c00 */
[----:B-1----:R-:W3:Y:S04]  /*4e70*/  LDL.128 R12, [UR5] ;  /* 0x00000005ff0c7983 */ /* 0x002ee80008100c00 */
[----:B------:R-:W4:Y:S04]  /*4e80*/  LDL.128 R20, [UR5+0x10] ;  /* 0x00001005ff147983 */ /* 0x000f280008100c00 */
[----:B------:R-:W5:Y:S01]  /*4e90*/  LDL.128 R16, [UR5+0x210] ;  /* 0x00021005ff107983 */ /* 0x000f620008100c00 */
[----:B------:R-:W-:Y:S01]  /*4ea0*/  UIADD3 UR4, UPT, UPT, UR4, 0x8, URZ ;  /* 0x0000000804047890 */ /* 0x000fe2000fffe0ff */
[----:B--2---:R-:W-:-:S02]  /*4eb0*/  IABS R36, R8 ;  /* 0x0000000800247213 */ /* 0x004fc40000000000 */
[----:B---3--:R-:W-:-:S03]  /*4ec0*/  IABS R8, R12 ;  /* 0x0000000c00087213 */ /* 0x008fc60000000000 */
[----:B------:R-:W-:-:S05]  /*4ed0*/  IMAD.MOV.U32 R12, RZ, RZ, R36 ;  /* 0x000000ffff0c7224 */ /* 0x000fca00078e0024 */
[----:B------:R-:W-:Y:S02]  /*4ee0*/  IADD3 R8, PT, PT, R8, R12, R33 ;  /* 0x0000000c08087210 */ /* 0x000fe40007ffe021 */
[----:B------:R-:W-:Y:S02]  /*4ef0*/  IABS R12, R9 ;  /* 0x00000009000c7213 */ /* 0x000fe40000000000 */
[----:B------:R-:W-:Y:S02]  /*4f00*/  IABS R9, R13 ;  /* 0x0000000d00097213 */ /* 0x000fe40000000000 */
[----:B------:R-:W-:Y:S02]  /*4f10*/  IABS R10, R10 ;  /* 0x0000000a000a7213 */ /* 0x000fe40000000000 */
[----:B------:R-:W-:Y:S02]  /*4f20*/  IADD3 R8, PT, PT, R9, R12, R8 ;  /* 0x0000000c09087210 */ /* 0x000fe40007ffe008 */
[----:B------:R-:W-:-:S02]  /*4f30*/  IABS R9, R14 ;  /* 0x0000000e00097213 */ /* 0x000fc40000000000 */
[----:B------:R-:W-:Y:S02]  /*4f40*/  IABS R11, R11 ;  /* 0x0000000b000b7213 */ /* 0x000fe40000000000 */
[----:B------:R-:W-:Y:S02]  /*4f50*/  IABS R15, R15 ;  /* 0x0000000f000f7213 */ /* 0x000fe40000000000 */
[----:B------:R-:W-:Y:S01]  /*4f60*/  IADD3 R8, PT, PT, R9, R10, R8 ;  /* 0x0000000a09087210 */ /* 0x000fe20007ffe008 */
[----:B------:R-:W-:Y:S01]  /*4f70*/  IMAD.MOV.U32 R10, RZ, RZ, R11 ;  /* 0x000000ffff0a7224 */ /* 0x000fe200078e000b */
[----:B----4-:R-:W-:Y:S01]  /*4f80*/  IABS R20, R20 ;  /* 0x0000001400147213 */ /* 0x010fe20000000000 */
[----:B------:R-:W-:Y:S01]  /*4f90*/  IMAD.MOV.U32 R9, RZ, RZ, R15 ;  /* 0x000000ffff097224 */ /* 0x000fe200078e000f */
[----:B-----5:R-:W-:-:S03]  /*4fa0*/  IABS R12, R16 ;  /* 0x00000010000c7213 */ /* 0x020fc60000000000 */
[----:B------:R-:W-:Y:S01]  /*4fb0*/  IMAD.MOV.U32 R11, RZ, RZ, R20 ;  /* 0x000000ffff0b7224 */ /* 0x000fe200078e0014 */
[----:B------:R-:W-:Y:S02]  /*4fc0*/  IADD3 R8, PT, PT, R9, R10, R8 ;  /* 0x0000000a09087210 */ /* 0x000fe40007ffe008 */
[----:B------:R-:W-:Y:S02]  /*4fd0*/  IABS R10, R17 ;  /* 0x00000011000a7213 */ /* 0x000fe40000000000 */
[----:B------:R-:W-:Y:S02]  /*4fe0*/  IABS R9, R21 ;  /* 0x0000001500097213 */ /* 0x000fe40000000000 */
[----:B------:R-:W-:Y:S02]  /*4ff0*/  IADD3 R8, PT, PT, R11, R12, R8 ;  /* 0x0000000c0b087210 */ /* 0x000fe40007ffe008 */
[----:B------:R-:W-:Y:S02]  /*5000*/  IABS R12, R18 ;  /* 0x00000012000c7213 */ /* 0x000fe40000000000 */
[----:B------:R-:W-:-:S02]  /*5010*/  IABS R11, R22 ;  /* 0x00000016000b7213 */ /* 0x000fc40000000000 */
[----:B------:R-:W-:Y:S02]  /*5020*/  IADD3 R8, PT, PT, R9, R10, R8 ;  /* 0x0000000a09087210 */ /* 0x000fe40007ffe008 */
[----:B------:R-:W-:Y:S02]  /*5030*/  IABS R9, R19 ;  /* 0x0000001300097213 */ /* 0x000fe40000000000 */
[----:B------:R-:W-:Y:S02]  /*5040*/  IABS R33, R23 ;  /* 0x0000001700217213 */ /* 0x000fe40000000000 */
[----:B------:R-:W-:-:S04]  /*5050*/  IADD3 R8, PT, PT, R11, R12, R8 ;  /* 0x0000000c0b087210 */ /* 0x000fc80007ffe008 */
[----:B------:R-:W-:-:S07]  /*5060*/  IADD3 R33, PT, PT, R33, R9, R8 ;  /* 0x0000000921217210 */ /* 0x000fce0007ffe008 */
.L_x_70:
[----:B------:R-:W-:Y:S05]  /*5070*/  @!P1 BRA `(.L_x_69) ;  /* 0x0000000000ac9947 */ /* 0x000fea0003800000 */
[----:B------:R-:W-:Y:S01]  /*5080*/  VIADD R8, R27, 0xffffffff ;  /* 0xffffffff1b087836 */ /* 0x000fe20000000000 */
[----:B------:R-:W-:-:S04]  /*5090*/  ISETP.NE.AND P1, PT, R30, RZ, PT ;  /* 0x000000ff1e00720c */ /* 0x000fc80003f25270 */
[----:B------:R-:W-:-:S13]  /*50a0*/  ISETP.GE.U32.AND P0, PT, R8, 0x3, PT ;  /* 0x000000030800780c */ /* 0x000fda0003f06070 */
[----:B------:R-:W-:Y:S05]  /*50b0*/  @!P0 BRA `(.L_x_71) ;  /* 0x0000000000488947 */ /* 0x000fea0003800000 */
[----:B------:R-:W-:-:S09]  /*50c0*/  ULEA UR5, UR4, UR17, 0x2 ;  /* 0x0000001104057291 */ /* 0x000fd2000f8e10ff */
[----:B--2---:R-:W2:Y:S04]  /*50d0*/  LDL.128 R8, [UR5+0x200] ;  /* 0x00020005ff087983 */ /* 0x004ea80008100c00 */
[----:B-1----:R-:W3:Y:S01]  /*50e0*/  LDL.128 R12, [UR5] ;  /* 0x00000005ff0c7983 */ /* 0x002ee20008100c00 */
[----:B------:R-:W-:Y:S01]  /*50f0*/  UIADD3 UR4, UPT, UPT, UR4, 0x4, URZ ;  /* 0x0000000404047890 */ /* 0x000fe2000fffe0ff */
[----:B--2---:R-:W-:Y:S02]  /*5100*/  IABS R16, R8 ;  /* 0x0000000800107213 */ /* 0x004fe40000000000 */
[----:B---3--:R-:W-:-:S03]  /*5110*/  IABS R8, R12 ;  /* 0x0000000c00087213 */ /* 0x008fc60000000000 */
[----:B------:R-:W-:Y:S01]  /*5120*/  IMAD.MOV.U32 R12, RZ, RZ, R16 ;  /* 0x000000ffff0c7224 */ /* 0x000fe200078e0010 */
[----:B------:R-:W-:Y:S02]  /*5130*/  IABS R16, R9 ;  /* 0x0000000900107213 */ /* 0x000fe40000000000 */
[----:B------:R-:W-:Y:S02]  /*5140*/  IABS R9, R13 ;  /* 0x0000000d00097213 */ /* 0x000fe40000000000 */
[----:B------:R-:W-:Y:S02]  /*5150*/  IADD3 R8, PT, PT, R8, R12, R33 ;  /* 0x0000000c08087210 */ /* 0x000fe40007ffe021 */
[----:B------:R-:W-:Y:S01]  /*5160*/  IABS R12, R10 ;  /* 0x0000000a000c7213 */ /* 0x000fe20000000000 */
[----:B------:R-:W-:Y:S01]  /*5170*/  IMAD.MOV.U32 R10, RZ, RZ, R16 ;  /* 0x000000ffff0a7224 */ /* 0x000fe200078e0010 */
[----:B------:R-:W-:Y:S02]  /*5180*/  IABS R13, R14 ;  /* 0x0000000e000d7213 */ /* 0x000fe40000000000 */
[----:B------:R-:W-:-:S02]  /*5190*/  IABS R33, R15 ;  /* 0x0000000f00217213 */ /* 0x000fc40000000000 */
[----:B------:R-:W-:Y:S02]  /*51a0*/  IADD3 R8, PT, PT, R9, R10, R8 ;  /* 0x0000000a09087210 */ /* 0x000fe40007ffe008 */
[----:B------:R-:W-:Y:S02]  /*51b0*/  IABS R9, R11 ;  /* 0x0000000b00097213 */ /* 0x000fe40000000000 */
[----:B------:R-:W-:-:S04]  /*51c0*/  IADD3 R8, PT, PT, R13, R12, R8 ;  /* 0x0000000c0d087210 */ /* 0x000fc80007ffe008 */
[----:B------:R-:W-:-:S07]  /*51d0*/  IADD3 R33, PT, PT, R33, R9, R8 ;  /* 0x0000000921217210 */ /* 0x000fce0007ffe008 */
.L_x_71:
[----:B------:R-:W-:Y:S05]  /*51e0*/  @!P1 BRA `(.L_x_69) ;  /* 0x0000000000509947 */ /* 0x000fea0003800000 */
[----:B------:R-:W-:-:S09]  /*51f0*/  ULEA UR4, UR4, UR17, 0x2 ;  /* 0x0000001104047291 */ /* 0x000fd2000f8e10ff */
[----:B------:R-:W1:Y:S04]  /*5200*/  LDL.64 R8, [UR4+0x200] ;  /* 0x00020004ff087983 */ /* 0x000e680008100a00 */
[----:B--2---:R-:W2:Y:S01]  /*5210*/  LDL.64 R10, [UR4] ;  /* 0x00000004ff0a7983 */ /* 0x004ea20008100a00 */
[----:B------:R-:W-:Y:S02]  /*5220*/  ISETP.NE.AND P0, PT, R30, 0x1, PT ;  /* 0x000000011e00780c */ /* 0x000fe40003f05270 */
[----:B-1----:R-:W-:Y:S02]  /*5230*/  IABS R12, R8 ;  /* 0x00000008000c7213 */ /* 0x002fe40000000000 */
[----:B--2---:R-:W-:-:S03]  /*5240*/  IABS R8, R10 ;  /* 0x0000000a00087213 */ /* 0x004fc60000000000 */
[----:B------:R-:W-:-:S05]  /*5250*/  IMAD.MOV.U32 R10, RZ, RZ, R12 ;  /* 0x000000ffff0a7224 */ /* 0x000fca00078e000c */
[----:B------:R-:W-:Y:S01]  /*5260*/  IADD3 R33, PT, PT, R8, R10, R33 ;  /* 0x0000000a08217210 */ /* 0x000fe20007ffe021 */
[----:B------:R-:W-:Y:S06]  /*5270*/  @!P0 BRA `(.L_x_69) ;  /* 0x00000000002c8947 */ /* 0x000fec0003800000 */
[----:B------:R-:W2:Y:S04]  /*5280*/  LDL R10, [UR4+0x208] ;  /* 0x00020804ff0a7983 */ /* 0x000ea80008100800 */
[----:B------:R-:W3:Y:S01]  /*5290*/  LDL R12, [UR4+0x8] ;  /* 0x00000804ff0c7983 */ /* 0x000ee20008100800 */
[----:B------:R-:W-:Y:S02]  /*52a0*/  ISETP.NE.AND P0, PT, R30, 0x2, PT ;  /* 0x000000021e00780c */ /* 0x000fe40003f05270 */
[----:B------:R-:W-:Y:S02]  /*52b0*/  IABS R8, R11 ;  /* 0x0000000b00087213 */ /* 0x000fe40000000000 */
[----:B------:R-:W-:-:S04]  /*52c0*/  IABS R9, R9 ;  /* 0x0000000900097213 */ /* 0x000fc80000000000 */
[----:B------:R-:W-:-:S05]  /*52d0*/  IADD3 R33, PT, PT, R8, R9, R33 ;  /* 0x0000000908217210 */ /* 0x000fca0007ffe021 */
[----:B--2---:R-:W-:Y:S02]  /*52e0*/  @P0 IABS R10, R10 ;  /* 0x0000000a000a0213 */ /* 0x004fe40000000000 */
[----:B---3--:R-:W-:-:S03]  /*52f0*/  @P0 IABS R12, R12 ;  /* 0x0000000c000c0213 */ /* 0x008fc60000000000 */
[----:B------:R-:W-:Y:S02]  /*5300*/  @P0 IMAD.MOV.U32 R9, RZ, RZ, R10 ;  /* 0x000000ffff090224 */ /* 0x000fe400078e000a */
[----:B------:R-:W-:-:S05]  /*5310*/  @P0 IMAD.MOV.U32 R8, RZ, RZ, R12 ;  /* 0x000000ffff080224 */ /* 0x000fca00078e000c */
[----:B------:R-:W-:-:S07]  /*5320*/  @P0 IADD3 R33, PT, PT, R8, R9, R33 ;  /* 0x0000000908210210 */ /* 0x000fce0007ffe021 */
.L_x_69:
[----:B------:R-:W0:Y:S01]  /*5330*/  LDC R8, c[0x0][0x3b4] ;  /* 0x0000ed00ff087b82 */ /* 0x000e220000000800 */
[----:B------:R-:W-:Y:S01]  /*5340*/  BSSY.RECONVERGENT B2, `(.L_x_72) ;  /* 0x0000066000027945 */ /* 0x000fe20003800200 */
[----:B0-----:R-:W-:-:S04]  /*5350*/  ISETP.GE.AND P0, PT, R8, 0x1, PT ;  /* 0x000000010800780c */ /* 0x001fc80003f06270 */
[CC--:B------:R-:W-:Y:S02]  /*5360*/  ISETP.LE.OR P0, PT, R33.reuse, R28.reuse, !P0 ;  /* 0x0000001c2100720c */ /* 0x0c0fe40004703670 */
[----:B------:R-:W-:-:S11]  /*5370*/  VIMNMX R28, PT, PT, R33, R28, !PT ;  /* 0x0000001c211c7248 */ /* 0x000fd60007fe0100 */
[----:B------:R-:W-:Y:S05]  /*5380*/  @P0 BRA `(.L_x_73) ;  /* 0x0000000400840947 */ /* 0x000fea0003800000 */
[----:B------:R-:W-:Y:S02]  /*5390*/  VIADD R9, R8, 0xffffffff ;  /* 0xffffffff08097836 */ /* 0x000fe40000000000 */
[----:B-1----:R-:W-:-:S03]  /*53a0*/  IMAD.MOV.U32 R19, RZ, RZ, RZ ;  /* 0x000000ffff137224 */ /* 0x002fc600078e00ff */
[----:B------:R-:W-:-:S13]  /*53b0*/  ISETP.GE.U32.AND P0, PT, R9, 0xf, PT ;  /* 0x0000000f0900780c */ /* 0x000fda0003f06070 */
[----:B------:R-:W-:Y:S05]  /*53c0*/  @!P0 BRA `(.L_x_74) ;  /* 0x0000000000808947 */ /* 0x000fea0003800000 */
[----:B------:R-:W-:Y:S01]  /*53d0*/  LOP3.LUT R28, R8, 0x7ffffff0, RZ, 0xc0, !PT ;  /* 0x7ffffff0081c7812 */ /* 0x000fe200078ec0ff */
[----:B------:R-:W0:Y:S01]  /*53e0*/  LDCU.64 UR8, c[0x0][0x3a8] ;  /* 0x00007500ff0877ac */ /* 0x000e220008000a00 */
[----:B------:R-:W-:-:S05]  /*53f0*/  UMOV UR4, URZ ;  /* 0x000000ff00047c82 */ /* 0x000fca0008000000 */
.L_x_75:
[----:B-1----:R-:W-:Y:S01]  /*5400*/  IADD3 R16, P0, PT, R34, UR4, RZ ;  /* 0x0000000422107c10 */ /* 0x002fe2000ff1e0ff */
[----:B------:R-:W-:-:S04]  /*5410*/  ULEA UR5, UR4, UR6, 0x2 ;  /* 0x0000000604057291 */ /* 0x000fc8000f8e10ff */
[----:B------:R-:W-:Y:S01]  /*5420*/  IMAD.X R17, RZ, RZ, R4, P0 ;  /* 0x000000ffff117224 */ /* 0x000fe200000e0604 */
[----:B0-----:R-:W-:-:S04]  /*5430*/  LEA R36, P0, R16, UR8, 0x2 ;  /* 0x0000000810247c11 */ /* 0x001fc8000f8010ff */
[----:B------:R-:W-:Y:S01]  /*5440*/  LEA.HI.X R37, R16, UR9, R17, 0x2, P0 ;  /* 0x0000000910257c11 */ /* 0x000fe200080f1411 */
[----:B--2---:R-:W2:Y:S04]  /*5450*/  LDL.128 R8, [UR5] ;  /* 0x00000005ff087983 */ /* 0x004ea80008100c00 */
[----:B------:R-:W3:Y:S04]  /*5460*/  LDL.128 R12, [UR5+0x10] ;  /* 0x00001005ff0c7983 */ /* 0x000ee80008100c00 */
[----:B------:R-:W4:Y:S04]  /*5470*/  LDL.128 R16, [UR5+0x20] ;  /* 0x00002005ff107983 */ /* 0x000f280008100c00 */
[----:B------:R-:W5:Y:S01]  /*5480*/  LDL.128 R20, [UR5+0x30] ;  /* 0x00003005ff147983 */ /* 0x000f620008100c00 */
[----:B------:R-:W-:-:S06]  /*5490*/  UIADD3 UR4, UPT, UPT, UR4, 0x10, URZ ;  /* 0x0000001004047890 */ /* 0x000fcc000fffe0ff */
[----:B------:R-:W-:Y:S01]  /*54a0*/  ISETP.NE.AND P0, PT, R28, UR4, PT ;  /* 0x000000041c007c0c */ /* 0x000fe2000bf05270 */
        /* <DEDUP_REMOVED lines=16> */
[----:B------:R-:W-:Y:S05]  /*55b0*/  @P0 BRA `(.L_x_75) ;  /* 0xfffffffc00900947 */ /* 0x000fea000383ffff */
[----:B-1----:R-:W-:-:S07]  /*55c0*/  IMAD.MOV.U32 R19, RZ, RZ, R28 ;  /* 0x000000ffff137224 */ /* 0x002fce00078e001c */
.L_x_74:
[----:B------:R-:W-:Y:S01]  /*55d0*/  ISETP.NE.AND P0, PT, R26, RZ, PT ;  /* 0x000000ff1a00720c */ /* 0x000fe20003f05270 */
[----:B------:R-:W-:-:S12]  /*55e0*/  IMAD.MOV.U32 R28, RZ, RZ, R33 ;  /* 0x000000ffff1c7224 */ /* 0x000fd800078e0021 */
[----:B------:R-:W-:Y:S05]  /*55f0*/  @!P0 BRA `(.L_x_73) ;  /* 0x0000000000e88947 */ /* 0x000fea0003800000 */
[----:B------:R-:W-:Y:S01]  /*5600*/  VIADD R8, R26, 0xffffffff ;  /* 0xffffffff1a087836 */ /* 0x000fe20000000000 */
[----:B------:R-:W-:-:S04]  /*5610*/  ISETP.NE.AND P1, PT, R25, RZ, PT ;  /* 0x000000ff1900720c */ /* 0x000fc80003f25270 */
[----:B------:R-:W-:-:S13]  /*5620*/  ISETP.GE.U32.AND P0, PT, R8, 0x7, PT ;  /* 0x000000070800780c */ /* 0x000fda0003f06070 */
[----:B------:R-:W-:Y:S05]  /*5630*/  @!P0 BRA `(.L_x_76) ;  /* 0x0000000000448947 */ /* 0x000fea0003800000 */
[C---:B------:R-:W-:Y:S01]  /*5640*/  LEA R18, R19.reuse, UR6, 0x2 ;  /* 0x0000000613127c11 */ /* 0x040fe2000f8e10ff */
[----:B------:R-:W0:Y:S04]  /*5650*/  LDCU.64 UR4, c[0x0][0x3a8] ;  /* 0x00007500ff0477ac */ /* 0x000e280008000a00 */
[----:B--2---:R-:W2:Y:S04]  /*5660*/  LDL.128 R8, [R18] ;  /* 0x0000000012087983 */ /* 0x004ea80000100c00 */
[----:B------:R-:W3:Y:S01]  /*5670*/  LDL.128 R12, [R18+0x10] ;  /* 0x00001000120c7983 */ /* 0x000ee20000100c00 */
[C---:B------:R-:W-:Y:S01]  /*5680*/  IADD3 R17, P0, PT, R19.reuse, R34, RZ ;  /* 0x0000002213117210 */ /* 0x040fe20007f1e0ff */
[----:B------:R-:W-:-:S04]  /*5690*/  VIADD R19, R19, 0x8 ;  /* 0x0000000813137836 */ /* 0x000fc80000000000 */
[----:B------:R-:W-:Y:S01]  /*56a0*/  IMAD.X R20, RZ, RZ, R4, P0 ;  /* 0x000000ffff147224 */ /* 0x000fe200000e0604 */
[----:B0-----:R-:W-:-:S04]  /*56b0*/  LEA R16, P0, R17, UR4, 0x2 ;  /* 0x0000000411107c11 */ /* 0x001fc8000f8010ff */
        /* <DEDUP_REMOVED lines=8> */
[----:B------:R0:W-:Y:S02]  /*5740*/  STG.E desc[UR12][R16.64+0x1c], R15 ;  /* 0x00001c0f10007986 */ /* 0x0001e4000c10190c */
.L_x_76:
[----:B------:R-:W-:Y:S01]  /*5750*/  IMAD.MOV.U32 R28, RZ, RZ, R33 ;  /* 0x000000ffff1c7224 */ /* 0x000fe200078e0021 */
[----:B------:R-:W-:Y:S06]  /*5760*/  @!P1 BRA `(.L_x_73) ;  /* 0x00000000008c9947 */ /* 0x000fec0003800000 */
[----:B0-----:R-:W-:Y:S01]  /*5770*/  VIADD R8, R25, 0xffffffff ;  /* 0xffffffff19087836 */ /* 0x001fe20000000000 */
[----:B------:R-:W-:-:S04]  /*5780*/  ISETP.NE.AND P1, PT, R6, RZ, PT ;  /* 0x000000ff0600720c */ /* 0x000fc80003f25270 */
[----:B------:R-:W-:-:S13]  /*5790*/  ISETP.GE.U32.AND P0, PT, R8, 0x3, PT ;  /* 0x000000030800780c */ /* 0x000fda0003f06070 */
[----:B------:R-:W-:Y:S05]  /*57a0*/  @!P0 BRA `(.L_x_77) ;  /* 0x0000000000308947 */ /* 0x000fea0003800000 */
[C---:B------:R-:W-:Y:S01]  /*57b0*/  LEA R8, R19.reuse, UR6, 0x2 ;  /* 0x0000000613087c11 */ /* 0x040fe2000f8e10ff */
[----:B------:R-:W0:Y:S05]  /*57c0*/  LDCU.64 UR4, c[0x0][0x3a8] ;  /* 0x00007500ff0477ac */ /* 0x000e2a0008000a00 */
[----:B--2---:R-:W2:Y:S01]  /*57d0*/  LDL.128 R8, [R8] ;  /* 0x0000000008087983 */ /* 0x004ea20000100c00 */
        /* <DEDUP_REMOVED lines=8> */
[----:B------:R0:W-:Y:S02]  /*5860*/  STG.E desc[UR12][R12.64+0xc], R11 ;  /* 0x00000c0b0c007986 */ /* 0x0001e4000c10190c */
.L_x_77:
[----:B------:R-:W-:Y:S01]  /*5870*/  IMAD.MOV.U32 R28, RZ, RZ, R33 ;  /* 0x000000ffff1c7224 */ /* 0x000fe200078e0021 */
[----:B------:R-:W-:Y:S06]  /*5880*/  @!P1 BRA `(.L_x_73) ;  /* 0x0000000000449947 */ /* 0x000fec0003800000 */
[C---:B0-----:R-:W-:Y:S01]  /*5890*/  LEA R12, R19.reuse, UR6, 0x2 ;  /* 0x00000006130c7c11 */ /* 0x041fe2000f8e10ff */
[----:B------:R-:W2:Y:S04]  /*58a0*/  LDCU.64 UR4, c[0x0][0x3a8] ;  /* 0x00007500ff0477ac */ /* 0x000ea80008000a00 */
[----:B------:R-:W3:Y:S01]  /*58b0*/  LDL.64 R8, [R12] ;  /* 0x000000000c087983 */ /* 0x000ee20000100a00 */
[----:B------:R-:W-:Y:S01]  /*58c0*/  IADD3 R19, P0, PT, R19, R34, RZ ;  /* 0x0000002213137210 */ /* 0x000fe20007f1e0ff */
[----:B------:R-:W-:-:S04]  /*58d0*/  IMAD.MOV.U32 R28, RZ, RZ, R33 ;  /* 0x000000ffff1c7224 */ /* 0x000fc800078e0021 */
[----:B------:R-:W-:Y:S01]  /*58e0*/  IMAD.X R14, RZ, RZ, R4, P0 ;  /* 0x000000ffff0e7224 */ /* 0x000fe200000e0604 */
[----:B--2---:R-:W-:-:S04]  /*58f0*/  LEA R10, P0, R19, UR4, 0x2 ;  /* 0x00000004130a7c11 */ /* 0x004fc8000f8010ff */
[----:B------:R-:W-:Y:S02]  /*5900*/  LEA.HI.X R11, R19, UR5, R14, 0x2, P0 ;  /* 0x00000005130b7c11 */ /* 0x000fe400080f140e */
[----:B------:R-:W-:-:S03]  /*5910*/  ISETP.NE.AND P0, PT, R6, 0x1, PT ;  /* 0x000000010600780c */ /* 0x000fc60003f05270 */
[----:B---3--:R3:W-:Y:S10]  /*5920*/  STG.E desc[UR12][R10.64], R8 ;  /* 0x000000080a007986 */ /* 0x0087f4000c10190c */
[----:B------:R-:W-:Y:S05]  /*5930*/  @!P0 BRA `(.L_x_73) ;  /* 0x0000000000188947 */ /* 0x000fea0003800000 */
[----:B------:R-:W2:Y:S01]  /*5940*/  LDL R13, [R12+0x8] ;  /* 0x000008000c0d7983 */ /* 0x000ea20000100800 */
[----:B------:R-:W-:Y:S01]  /*5950*/  ISETP.NE.AND P0, PT, R6, 0x2, PT ;  /* 0x000000020600780c */ /* 0x000fe20003f05270 */
[--C-:B------:R-:W-:Y:S02]  /*5960*/  IMAD.MOV.U32 R28, RZ, RZ, R33.reuse ;  /* 0x000000ffff1c7224 */ /* 0x100fe400078e0021 */
[----:B------:R4:W-:Y:S10]  /*5970*/  STG.E desc[UR12][R10.64+0x4], R9 ;  /* 0x000004090a007986 */ /* 0x0009f4000c10190c */
[----:B------:R-:W-:Y:S01]  /*5980*/  @P0 IMAD.MOV.U32 R28, RZ, RZ, R33 ;  /* 0x000000ffff1c0224 */ /* 0x000fe200078e0021 */
[----:B--2---:R4:W-:Y:S06]  /*5990*/  @P0 STG.E desc[UR12][R10.64+0x8], R13 ;  /* 0x0000080d0a000986 */ /* 0x0049ec000c10190c */
.L_x_73:
[----:B------:R-:W-:Y:S05]  /*59a0*/  BSYNC.RECONVERGENT B2 ;  /* 0x0000000000027941 */ /* 0x000fea0003800200 */
.L_x_72:
[----:B------:R-:W-:-:S05]  /*59b0*/  IADD3 R7, P0, PT, R7, 0x1, RZ ;  /* 0x0000000107077810 */ /* 0x000fca0007f1e0ff */
[----:B------:R-:W-:Y:S01]  /*59c0*/  IMAD.X R5, RZ, RZ, R5, P0 ;  /* 0x000000ffff057224 */ /* 0x000fe200000e0605 */
[----:B------:R-:W-:-:S04]  /*59d0*/  ISETP.GT.U32.AND P0, PT, R7, R0, PT ;  /* 0x000000000700720c */ /* 0x000fc80003f04070 */
[----:B------:R-:W-:-:S13]  /*59e0*/  ISETP.GT.U32.AND.EX P0, PT, R5, R2, PT, P0 ;  /* 0x000000020500720c */ /* 0x000fda0003f04100 */
[----:B------:R-:W-:Y:S05]  /*59f0*/  @!P0 BRA `(.L_x_78) ;  /* 0xffffffe000ac8947 */ /* 0x000fea000383ffff */
[----:B------:R-:W-:Y:S05]  /*5a00*/  BSYNC.RECONVERGENT B1 ;  /* 0x0000000000017941 */ /* 0x000fea0003800200 */
.L_x_56:
[----:B------:R-:W-:Y:S05]  /*5a10*/  BRA `(.L_x_54) ;  /* 0x0000000c006c7947 */ /* 0x000fea0003800000 */
.L_x_55:
[----:B------:R-:W-:-:S09]  /*5a20*/  UISETP.GT.AND UP1, UPT, UR14, URZ, UPT ;  /* 0x000000ff0e00728c */ /* 0x000fd2000bf24270 */
[----:B------:R-:W-:Y:S05]  /*5a30*/  BRA.U UP1, `(.L_x_79) ;  /* 0x0000000101e87547 */ /* 0x000fea000b800000 */
.L_x_87:
[----:B0-----:R-:W0:Y:S01]  /*5a40*/  LDCU UR4, c[0x0][0x3b4] ;  /* 0x00007680ff0477ac */ /* 0x001e220008000800 */
[----:B------:R-:W-:Y:S04]  /*5a50*/  BSSY.RECONVERGENT B1, `(.L_x_80) ;  /* 0x0000031000017945 */ /* 0x000fe80003800200 */
[----:B------:R-:W-:Y:S01]  /*5a60*/  BSSY.RELIABLE B2, `(.L_x_81) ;  /* 0x000002e000027945 */ /* 0x000fe20003800100 */
[----:B0-----:R-:W-:-:S07]  /*5a70*/  IMAD.U32 R4, RZ, RZ, UR4 ;  /* 0x00000004ff047e24 */ /* 0x001fce000f8e00ff */
.L_x_86:
        /* <DEDUP_REMOVED lines=34> */
.L_x_84:
[----:B------:R-:W-:-:S07]  /*5ca0*/  MOV R10, 0x5cc0 ;  /* 0x00005cc0000a7802 */ /* 0x000fce0000000f00 */
[----:B------:R-:W-:Y:S05]  /*5cb0*/  CALL.REL.NOINC `($__internal_0_$__cuda_sm20_div_u64) ;  /* 0x0000000800e07944 */ /* 0x000fea0003c00000 */
.L_x_85:
[----:B------:R-:W-:Y:S05]  /*5cc0*/  BSYNC.RECONVERGENT B3 ;  /* 0x0000000000037941 */ /* 0x000fea0003800200 */
.L_x_83:
        /* <DEDUP_REMOVED lines=8> */
.L_x_81:
[----:B------:R0:W-:Y:S02]  /*5d50*/  STL [R6], R9 ;  /* 0x0000000906007387 */ /* 0x0001e40000100800 */
.L_x_82:
[----:B------:R-:W-:Y:S05]  /*5d60*/  BSYNC.RECONVERGENT B1 ;  /* 0x0000000000017941 */ /* 0x000fea0003800200 */
.L_x_80:
[----:B------:R-:W-:Y:S02]  /*5d70*/  IADD3 R7, P0, PT, R7, 0x1, RZ ;  /* 0x0000000107077810 */ /* 0x000fe40007f1e0ff */
[----:B------:R-:W-:-:S03]  /*5d80*/  VIMNMX R28, PT, PT, RZ, R28, !PT ;  /* 0x0000001cff1c7248 */ /* 0x000fc60007fe0100 */
[----:B------:R-:W-:Y:S01]  /*5d90*/  IMAD.X R5, RZ, RZ, R5, P0 ;  /* 0x000000ffff057224 */ /* 0x000fe200000e0605 */
[----:B------:R-:W-:-:S04]  /*5da0*/  ISETP.GT.U32.AND P0, PT, R7, R0, PT ;  /* 0x000000000700720c */ /* 0x000fc80003f04070 */
[----:B------:R-:W-:-:S13]  /*5db0*/  ISETP.GT.U32.AND.EX P0, PT, R5, R2, PT, P0 ;  /* 0x000000020500720c */ /* 0x000fda0003f04100 */
[----:B------:R-:W-:Y:S05]  /*5dc0*/  @!P0 BRA `(.L_x_87) ;  /* 0xfffffffc001c8947 */ /* 0x000fea000383ffff */
[----:B------:R-:W-:Y:S05]  /*5dd0*/  BRA `(.L_x_54) ;  /* 0x00000008007c7947 */ /* 0x000fea0003800000 */
.L_x_79:
[----:B------:R-:W-:Y:S02]  /*5de0*/  IMAD.U32 R29, RZ, RZ, UR14 ;  /* 0x0000000eff1d7e24 */ /* 0x000fe4000f8e00ff */
[----:B------:R-:W-:Y:S02]  /*5df0*/  IMAD.U32 R26, RZ, RZ, UR14 ;  /* 0x0000000eff1a7e24 */ /* 0x000fe4000f8e00ff */
[----:B------:R-:W-:Y:S01]  /*5e00*/  IMAD.U32 R24, RZ, RZ, UR14 ;  /* 0x0000000eff187e24 */ /* 0x000fe2000f8e00ff */
[----:B------:R-:W-:Y:S01]  /*5e10*/  LOP3.LUT R29, R29, 0xf, RZ, 0xc0, !PT ;  /* 0x0000000f1d1d7812 */ /* 0x000fe200078ec0ff */
[----:B------:R-:W-:Y:S01]  /*5e20*/  IMAD.U32 R6, RZ, RZ, UR14 ;  /* 0x0000000eff067e24 */ /* 0x000fe2000f8e00ff */
[----:B------:R-:W-:Y:S02]  /*5e30*/  LOP3.LUT R26, R26, 0x7, RZ, 0xc0, !PT ;  /* 0x000000071a1a7812 */ /* 0x000fe400078ec0ff */
[----:B------:R-:W-:Y:S01]  /*5e40*/  LOP3.LUT R24, R24, 0x7ffffff0, RZ, 0xc0, !PT ;  /* 0x7ffffff018187812 */ /* 0x000fe200078ec0ff */
[----:B------:R-:W-:Y:S01]  /*5e50*/  VIADD R27, R29, 0xffffffff ;  /* 0xffffffff1d1b7836 */ /* 0x000fe20000000000 */
[----:B------:R-:W-:Y:S01]  /*5e60*/  LOP3.LUT R6, R6, 0x3, RZ, 0xc0, !PT ;  /* 0x0000000306067812 */ /* 0x000fe200078ec0ff */
[----:B------:R-:W-:-:S07]  /*5e70*/  VIADD R25, R26, 0xffffffff ;  /* 0xffffffff1a197836 */ /* 0x000fce0000000000 */
.L_x_101:
[----:B0-----:R-:W0:Y:S01]  /*5e80*/  LDCU UR4, c[0x0][0x3b4] ;  /* 0x00007680ff0477ac */ /* 0x001e220008000800 */
[----:B------:R-:W-:Y:S04]  /*5e90*/  BSSY.RECONVERGENT B1, `(.L_x_88) ;  /* 0x0000031000017945 */ /* 0x000fe80003800200 */
[----:B------:R-:W-:Y:S01]  /*5ea0*/  BSSY.RELIABLE B2, `(.L_x_89) ;  /* 0x000002e000027945 */ /* 0x000fe20003800100 */
[----:B01234-:R-:W-:-:S07]  /*5eb0*/  IMAD.U32 R19, RZ, RZ, UR4 ;  /* 0x00000004ff137e24 */ /* 0x01ffce000f8e00ff */
.L_x_94:
        /* <DEDUP_REMOVED lines=34> */
.L_x_92:
[----:B------:R-:W-:-:S07]  /*60e0*/  MOV R10, 0x6100 ;  /* 0x00006100000a7802 */ /* 0x000fce0000000f00 */
[----:B------:R-:W-:Y:S05]  /*60f0*/  CALL.REL.NOINC `($__internal_0_$__cuda_sm20_div_u64) ;  /* 0x0000000400d07944 */ /* 0x000fea0003c00000 */
.L_x_93:
[----:B------:R-:W-:Y:S05]  /*6100*/  BSYNC.RECONVERGENT B3 ;  /* 0x0000000000037941 */ /* 0x000fea0003800200 */
.L_x_91:
        /* <DEDUP_REMOVED lines=8> */
.L_x_89:
[----:B------:R0:W-:Y:S02]  /*6190*/  STL [R8], R9 ;  /* 0x0000000908007387 */ /* 0x0001e40000100800 */
.L_x_90:
[----:B------:R-:W-:Y:S05]  /*61a0*/  BSYNC.RECONVERGENT B1 ;  /* 0x0000000000017941 */ /* 0x000fea0003800200 */
.L_x_88:
[----:B------:R-:W-:Y:S01]  /*61b0*/  ISETP.GE.AND P0, PT, R28, RZ, PT ;  /* 0x000000ff1c00720c */ /* 0x000fe20003f06270 */
[----:B------:R-:W-:-:S12]  /*61c0*/  BSSY.RECONVERGENT B1, `(.L_x_95) ;  /* 0x000005b000017945 */ /* 0x000fd80003800200 */
[----:B------:R-:W-:Y:S05]  /*61d0*/  @P0 BRA `(.L_x_96) ;  /* 0x0000000400640947 */ /* 0x000fea0003800000 */
[----:B------:R-:W1:Y:S02]  /*61e0*/  LDCU UR4, c[0x0][0x3b4] ;  /* 0x00007680ff0477ac */ /* 0x000e640008000800 */
[----:B-1----:R-:W-:-:S03]  /*61f0*/  UISETP.GE.U32.AND UP1, UPT, UR4, 0x10, UPT ;  /* 0x000000100400788c */ /* 0x002fc6000bf26070 */
[----:B------:R-:W-:-:S06]  /*6200*/  UMOV UR4, URZ ;  /* 0x000000ff00047c82 */ /* 0x000fcc0008000000 */
[----:B------:R-:W-:Y:S05]  /*6210*/  BRA.U !UP1, `(.L_x_97) ;  /* 0x00000001097c7547 */ /* 0x000fea000b800000 */
[----:B------:R-:W1:Y:S01]  /*6220*/  LDCU.64 UR8, c[0x0][0x3a8] ;  /* 0x00007500ff0877ac */ /* 0x000e620008000a00 */
[----:B------:R-:W-:-:S05]  /*6230*/  UMOV UR4, URZ ;  /* 0x000000ff00047c82 */ /* 0x000fca0008000000 */
.L_x_98:
[----:B------:R-:W-:-:S09]  /*6240*/  ULEA UR5, UR4, UR6, 0x2 ;  /* 0x0000000604057291 */ /* 0x000fd2000f8e10ff */
[----:B0-2---:R-:W2:Y:S04]  /*6250*/  LDL.128 R8, [UR5] ;  /* 0x00000005ff087983 */ /* 0x005ea80008100c00 */
[----:B------:R-:W3:Y:S04]  /*6260*/  LDL.128 R12, [UR5+0x10] ;  /* 0x00001005ff0c7983 */ /* 0x000ee80008100c00 */
[----:B------:R-:W4:Y:S04]  /*6270*/  LDL.128 R16, [UR5+0x20] ;  /* 0x00002005ff107983 */ /* 0x000f280008100c00 */
[----:B------:R-:W5:Y:S01]  /*6280*/  LDL.128 R20, [UR5+0x30] ;  /* 0x00003005ff147983 */ /* 0x000f620008100c00 */
[----:B------:R-:W-:Y:S01]  /*6290*/  IADD3 R28, P0, PT, R34, UR4, RZ ;  /* 0x00000004221c7c10 */ /* 0x000fe2000ff1e0ff */
[----:B------:R-:W-:-:S04]  /*62a0*/  UIADD3 UR4, UPT, UPT, UR4, 0x10, URZ ;  /* 0x0000001004047890 */ /* 0x000fc8000fffe0ff */
[----:B------:R-:W-:Y:S01]  /*62b0*/  IMAD.X R31, RZ, RZ, R4, P0 ;  /* 0x000000ffff1f7224 */ /* 0x000fe200000e0604 */
[----:B-1----:R-:W-:-:S04]  /*62c0*/  LEA R30, P0, R28, UR8, 0x2 ;  /* 0x000000081c1e7c11 */ /* 0x002fc8000f8010ff */
[----:B------:R-:W-:Y:S02]  /*62d0*/  LEA.HI.X R31, R28, UR9, R31, 0x2, P0 ;  /* 0x000000091c1f7c11 */ /* 0x000fe400080f141f */
[----:B------:R-:W-:-:S03]  /*62e0*/  ISETP.NE.AND P0, PT, R24, UR4, PT ;  /* 0x0000000418007c0c */ /* 0x000fc6000bf05270 */
        /* <DEDUP_REMOVED lines=17> */
[----:B------:R-:W-:-:S15]  /*6400*/  R2UR UR4, R24 ;  /* 0x00000000180472ca */ /* 0x000fde00000e0000 */
.L_x_97:
[----:B------:R-:W-:Y:S01]  /*6410*/  ISETP.NE.AND P0, PT, R29, RZ, PT ;  /* 0x000000ff1d00720c */ /* 0x000fe20003f05270 */
[----:B------:R-:W-:-:S12]  /*6420*/  IMAD.MOV.U32 R28, RZ, RZ, RZ ;  /* 0x000000ffff1c7224 */ /* 0x000fd800078e00ff */
[----:B------:R-:W-:Y:S05]  /*6430*/  @!P0 BRA `(.L_x_96) ;  /* 0x0000000000cc8947 */ /* 0x000fea0003800000 */
[----:B------:R-:W-:Y:S02]  /*6440*/  ISETP.GE.U32.AND P0, PT, R27, 0x7, PT ;  /* 0x000000071b00780c */ /* 0x000fe40003f06070 */
[----:B------:R-:W-:-:S11]  /*6450*/  ISETP.NE.AND P1, PT, R26, RZ, PT ;  /* 0x000000ff1a00720c */ /* 0x000fd60003f25270 */
[----:B------:R-:W-:Y:S05]  /*6460*/  @!P0 BRA `(.L_x_99) ;  /* 0x0000000000448947 */ /* 0x000fea0003800000 */
[----:B------:R-:W-:Y:S01]  /*6470*/  ULEA UR5, UR4, UR6, 0x2 ;  /* 0x0000000604057291 */ /* 0x000fe2000f8e10ff */
[----:B------:R-:W1:Y:S08]  /*6480*/  LDCU.64 UR8, c[0x0][0x3a8] ;  /* 0x00007500ff0877ac */ /* 0x000e700008000a00 */
[----:B0-2---:R-:W2:Y:S04]  /*6490*/  LDL.128 R8, [UR5] ;  /* 0x00000005ff087983 */ /* 0x005ea80008100c00 */
[----:B------:R-:W3:Y:S01]  /*64a0*/  LDL.128 R12, [UR5+0x10] ;  /* 0x00001005ff0c7983 */ /* 0x000ee20008100c00 */
[----:B------:R-:W-:Y:S01]  /*64b0*/  IADD3 R17, P0, PT, R34, UR4, RZ ;  /* 0x0000000422117c10 */ /* 0x000fe2000ff1e0ff */
[----:B------:R-:W-:-:S04]  /*64c0*/  UIADD3 UR4, UPT, UPT, UR4, 0x8, URZ ;  /* 0x0000000804047890 */ /* 0x000fc8000fffe0ff */
[----:B------:R-:W-:Y:S01]  /*64d0*/  IMAD.X R18, RZ, RZ, R4, P0 ;  /* 0x000000ffff127224 */ /* 0x000fe200000e0604 */
[----:B-1----:R-:W-:-:S04]  /*64e0*/  LEA R16, P0, R17, UR8, 0x2 ;  /* 0x0000000811107c11 */ /* 0x002fc8000f8010ff */
        /* <DEDUP_REMOVED lines=9> */
.L_x_99:
[----:B------:R-:W-:Y:S05]  /*6580*/  @!P1 BRA `(.L_x_96) ;  /* 0x0000000000789947 */ /* 0x000fea0003800000 */
[----:B------:R-:W-:Y:S02]  /*6590*/  ISETP.GE.U32.AND P0, PT, R25, 0x3, PT ;  /* 0x000000031900780c */ /* 0x000fe40003f06070 */
[----:B------:R-:W-:-:S11]  /*65a0*/  ISETP.NE.AND P1, PT, R6, RZ, PT ;  /* 0x000000ff0600720c */ /* 0x000fd60003f25270 */
[----:B------:R-:W-:Y:S05]  /*65b0*/  @!P0 BRA `(.L_x_100) ;  /* 0x0000000000308947 */ /* 0x000fea0003800000 */
[----:B------:R-:W-:Y:S01]  /*65c0*/  ULEA UR5, UR4, UR6, 0x2 ;  /* 0x0000000604057291 */ /* 0x000fe2000f8e10ff */
[----:B------:R-:W3:Y:S08]  /*65d0*/  LDCU.64 UR8, c[0x0][0x3a8] ;  /* 0x00007500ff0877ac */ /* 0x000ef00008000a00 */
[----:B012---:R-:W2:Y:S01]  /*65e0*/  LDL.128 R8, [UR5] ;  /* 0x00000005ff087983 */ /* 0x007ea20008100c00 */
[----:B------:R-:W-:Y:S01]  /*65f0*/  IADD3 R13, P0, PT, R34, UR4, RZ ;  /* 0x00000004220d7c10 */ /* 0x000fe2000ff1e0ff */
[----:B------:R-:W-:-:S04]  /*6600*/  UIADD3 UR4, UPT, UPT, UR4, 0x4, URZ ;  /* 0x0000000404047890 */ /* 0x000fc8000fffe0ff */
[----:B------:R-:W-:Y:S01]  /*6610*/  IMAD.X R14, RZ, RZ, R4, P0 ;  /* 0x000000ffff0e7224 */ /* 0x000fe200000e0604 */
[----:B---3--:R-:W-:-:S04]  /*6620*/  LEA R12, P0, R13, UR8, 0x2 ;  /* 0x000000080d0c7c11 */ /* 0x008fc8000f8010ff */
[----:B------:R-:W-:-:S05]  /*6630*/  LEA.HI.X R13, R13, UR9, R14, 0x2, P0 ;  /* 0x000000090d0d7c11 */ /* 0x000fca00080f140e */
[----:B--2---:R3:W-:Y:S04]  /*6640*/  STG.E desc[UR12][R12.64], R8 ;  /* 0x000000080c007986 */ /* 0x0047e8000c10190c */
[----:B------:R3:W-:Y:S04]  /*6650*/  STG.E desc[UR12][R12.64+0x4], R9 ;  /* 0x000004090c007986 */ /* 0x0007e8000c10190c */
[----:B------:R3:W-:Y:S04]  /*6660*/  STG.E desc[UR12][R12.64+0x8], R10 ;  /* 0x0000080a0c007986 */ /* 0x0007e8000c10190c */
[----:B------:R3:W-:Y:S02]  /*6670*/  STG.E desc[UR12][R12.64+0xc], R11 ;  /* 0x00000c0b0c007986 */ /* 0x0007e4000c10190c */
.L_x_100:
[----:B------:R-:W-:Y:S05]  /*6680*/  @!P1 BRA `(.L_x_96) ;  /* 0x0000000000389947 */ /* 0x000fea0003800000 */
[----:B------:R-:W-:Y:S01]  /*6690*/  ULEA UR5, UR4, UR6, 0x2 ;  /* 0x0000000604057291 */ /* 0x000fe2000f8e10ff */
[----:B------:R-:W4:Y:S08]  /*66a0*/  LDCU.64 UR8, c[0x0][0x3a8] ;  /* 0x00007500ff0877ac */ /* 0x000f300008000a00 */
[----:B-123--:R-:W2:Y:S01]  /*66b0*/  LDL.64 R10, [UR5] ;  /* 0x00000005ff0a7983 */ /* 0x00eea20008100a00 */
[----:B0-----:R-:W-:-:S05]  /*66c0*/  IADD3 R9, P0, PT, R34, UR4, RZ ;  /* 0x0000000422097c10 */ /* 0x001fca000ff1e0ff */
[----:B------:R-:W-:Y:S01]  /*66d0*/  IMAD.X R12, RZ, RZ, R4, P0 ;  /* 0x000000ffff0c7224 */ /* 0x000fe200000e0604 */
[----:B----4-:R-:W-:-:S04]  /*66e0*/  LEA R8, P0, R9, UR8, 0x2 ;  /* 0x0000000809087c11 */ /* 0x010fc8000f8010ff */
[----:B------:R-:W-:Y:S02]  /*66f0*/  LEA.HI.X R9, R9, UR9, R12, 0x2, P0 ;  /* 0x0000000909097c11 */ /* 0x000fe400080f140c */
[----:B------:R-:W-:-:S03]  /*6700*/  ISETP.NE.AND P0, PT, R6, 0x1, PT ;  /* 0x000000010600780c */ /* 0x000fc60003f05270 */
[----:B--2---:R4:W-:Y:S10]  /*6710*/  STG.E desc[UR12][R8.64], R10 ;  /* 0x0000000a08007986 */ /* 0x0049f4000c10190c */
[----:B------:R-:W-:Y:S05]  /*6720*/  @!P0 BRA `(.L_x_96) ;  /* 0x0000000000108947 */ /* 0x000fea0003800000 */
[----:B------:R-:W2:Y:S01]  /*6730*/  LDL R13, [UR5+0x8] ;  /* 0x00000805ff0d7983 */ /* 0x000ea20008100800 */
[----:B------:R-:W-:-:S03]  /*6740*/  ISETP.NE.AND P0, PT, R6, 0x2, PT ;  /* 0x000000020600780c */ /* 0x000fc60003f05270 */
[----:B------:R0:W-:Y:S10]  /*6750*/  STG.E desc[UR12][R8.64+0x4], R11 ;  /* 0x0000040b08007986 */ /* 0x0001f4000c10190c */
[----:B--2---:R0:W-:Y:S02]  /*6760*/  @P0 STG.E desc[UR12][R8.64+0x8], R13 ;  /* 0x0000080d08000986 */ /* 0x0041e4000c10190c */
.L_x_96:
[----:B------:R-:W-:Y:S05]  /*6770*/  BSYNC.RECONVERGENT B1 ;  /* 0x0000000000017941 */ /* 0x000fea0003800200 */
.L_x_95:
[----:B------:R-:W-:-:S05]  /*6780*/  IADD3 R7, P0, PT, R7, 0x1, RZ ;  /* 0x0000000107077810 */ /* 0x000fca0007f1e0ff */
[----:B------:R-:W-:Y:S01]  /*6790*/  IMAD.X R5, RZ, RZ, R5, P0 ;  /* 0x000000ffff057224 */ /* 0x000fe200000e0605 */
[----:B------:R-:W-:-:S04]  /*67a0*/  ISETP.GT.U32.AND P0, PT, R7, R0, PT ;  /* 0x000000000700720c */ /* 0x000fc80003f04070 */
[----:B------:R-:W-:-:S13]  /*67b0*/  ISETP.GT.U32.AND.EX P0, PT, R5, R2, PT, P0 ;  /* 0x000000020500720c */ /* 0x000fda0003f04100 */
[----:B------:R-:W-:Y:S05]  /*67c0*/  @!P0 BRA `(.L_x_101) ;  /* 0xfffffff400ac8947 */ /* 0x000fea000383ffff */
.L_x_54:
[----:B------:R-:W-:Y:S05]  /*67d0*/  BSYNC.RECONVERGENT B0 ;  /* 0x0000000000007941 */ /* 0x000fea0003800200 */
.L_x_53:
[----:B------:R-:W-:Y:S05]  /*67e0*/  WARPSYNC.ALL ;  /* 0x0000000000007948 */ /* 0x000fea0003800000 */
[----:B------:R-:W5:Y:S02]  /*67f0*/  LDCU.64 UR4, c[0x0][0x3a0] ;  /* 0x00007400ff0477ac */ /* 0x000f640008000a00 */
[----:B-----5:R-:W-:-:S04]  /*6800*/  LEA R2, P0, R3, UR4, 0x2 ;  /* 0x0000000403027c11 */ /* 0x020fc8000f8010ff */
[----:B------:R-:W-:-:S05]  /*6810*/  LEA.HI.X R3, R3, UR5, RZ, 0x2, P0 ;  /* 0x0000000503037c11 */ /* 0x000fca00080f14ff */
[----:B------:R-:W-:Y:S01]  /*6820*/  STG.E desc[UR12][R2.64], R28 ;  /* 0x0000001c02007986 */ /* 0x000fe2000c10190c */
[----:B------:R-:W-:Y:S05]  /*6830*/  EXIT ;  /* 0x000000000000794d */ /* 0x000fea0003800000 */
        .weak           $__internal_0_$__cuda_sm20_div_u64
        .type           $__internal_0_$__cuda_sm20_div_u64,@function
        .size           $__internal_0_$__cuda_sm20_div_u64,(.L_x_107 - $__internal_0_$__cuda_sm20_div_u64)
$__internal_0_$__cuda_sm20_div_u64:
[----:B------:R-:W-:Y:S02]  /*6840*/  IMAD.MOV.U32 R40, RZ, RZ, R14 ;  /* 0x000000ffff287224 */ /* 0x000fe400078e000e */
[----:B------:R-:W-:-:S04]  /*6850*/  IMAD.MOV.U32 R41, RZ, RZ, R13 ;  /* 0x000000ffff297224 */ /* 0x000fc800078e000d */
[----:B------:R-:W0:Y:S08]  /*6860*/  I2F.U64.RP R11, R40 ;  /* 0x00000028000b7312 */ /* 0x000e300000309000 */
[----:B0-----:R-:W0:Y:S02]  /*6870*/  MUFU.RCP R11, R11 ;  /* 0x0000000b000b7308 */ /* 0x001e240000001000 */
[----:B0-----:R-:W-:-:S06]  /*6880*/  VIADD R20, R11, 0x1ffffffe ;  /* 0x1ffffffe0b147836 */ /* 0x001fcc0000000000 */
[----:B------:R-:W0:Y:S02]  /*6890*/  F2I.U64.TRUNC R20, R20 ;  /* 0x0000001400147311 */ /* 0x000e24000020d800 */
[----:B0-----:R-:W-:-:S04]  /*68a0*/  IMAD.WIDE.U32 R16, R20, R14, RZ ;  /* 0x0000000e14107225 */ /* 0x001fc800078e00ff */
[C---:B------:R-:W-:Y:S01]  /*68b0*/  IMAD R9, R20.reuse, R13, R17 ;  /* 0x0000000d14097224 */ /* 0x040fe200078e0211 */
[----:B------:R-:W-:Y:S01]  /*68c0*/  IADD3 R16, P0, PT, RZ, -R16, RZ ;  /* 0x80000010ff107210 */ /* 0x000fe20007f1e0ff */
[----:B------:R-:W-:Y:S02]  /*68d0*/  IMAD.MOV.U32 R23, RZ, RZ, R20 ;  /* 0x000000ffff177224 */ /* 0x000fe400078e0014 */
[----:B------:R-:W-:Y:S02]  /*68e0*/  IMAD R8, R21, R14, R9 ;  /* 0x0000000e15087224 */ /* 0x000fe400078e0209 */
[----:B------:R-:W-:-:S04]  /*68f0*/  IMAD.HI.U32 R22, R20, R16, RZ ;  /* 0x0000001014167227 */ /* 0x000fc800078e00ff */
[----:B------:R-:W-:-:S04]  /*6900*/  IMAD.X R8, RZ, RZ, ~R8, P0 ;  /* 0x000000ffff087224 */ /* 0x000fc800000e0e08 */
[----:B------:R-:W-:-:S04]  /*6910*/  IMAD.WIDE.U32 R22, P0, R20, R8, R22 ;  /* 0x0000000814167225 */ /* 0x000fc80007800016 */
[C---:B------:R-:W-:Y:S02]  /*6920*/  IMAD R9, R21.reuse, R8, RZ ;  /* 0x0000000815097224 */ /* 0x040fe400078e02ff */
[----:B------:R-:W-:-:S04]  /*6930*/  IMAD.HI.U32 R16, P1, R21, R16, R22 ;  /* 0x0000001015107227 */ /* 0x000fc80007820016 */
[----:B------:R-:W-:Y:S01]  /*6940*/  IMAD.HI.U32 R8, R21, R8, RZ ;  /* 0x0000000815087227 */ /* 0x000fe200078e00ff */
[----:B------:R-:W-:-:S03]  /*6950*/  IADD3 R9, P2, PT, R9, R16, RZ ;  /* 0x0000001009097210 */ /* 0x000fc60007f5e0ff */
[----:B------:R-:W-:Y:S02]  /*6960*/  IMAD.X R8, R8, 0x1, R21, P0 ;  /* 0x0000000108087824 */ /* 0x000fe400000e0615 */
[----:B------:R-:W-:-:S03]  /*6970*/  IMAD.WIDE.U32 R16, R9, R14, RZ ;  /* 0x0000000e09107225 */ /* 0x000fc600078e00ff */
[----:B------:R-:W-:Y:S01]  /*6980*/  IADD3.X R11, PT, PT, RZ, RZ, R8, P2, P1 ;  /* 0x000000ffff0b7210 */ /* 0x000fe200017e2408 */
[----:B------:R-:W-:Y:S01]  /*6990*/  IMAD R8, R9, R13, R17 ;  /* 0x0000000d09087224 */ /* 0x000fe200078e0211 */
[----:B------:R-:W-:-:S03]  /*69a0*/  IADD3 R16, P0, PT, RZ, -R16, RZ ;  /* 0x80000010ff107210 */ /* 0x000fc60007f1e0ff */
        /* <DEDUP_REMOVED lines=9> */
[----:B------:R-:W-:-:S03]  /*6a40*/  IMAD.HI.U32 R20, R8, R12, RZ ;  /* 0x0000000c08147227 */ /* 0x000fc600078e00ff */
[----:B------:R-:W-:Y:S01]  /*6a50*/  IADD3.X R16, PT, PT, RZ, RZ, R16, P2, P1 ;  /* 0x000000ffff107210 */ /* 0x000fe200017e2410 */
[----:B------:R-:W-:Y:S02]  /*6a60*/  IMAD.MOV.U32 R21, RZ, RZ, RZ ;  /* 0x000000ffff157224 */ /* 0x000fe400078e00ff */
[----:B------:R-:W-:-:S04]  /*6a70*/  IMAD.WIDE.U32 R20, R8, R15, R20 ;  /* 0x0000000f08147225 */ /* 0x000fc800078e0014 */
[C---:B------:R-:W-:Y:S02]  /*6a80*/  IMAD R8, R16.reuse, R15, RZ ;  /* 0x0000000f10087224 */ /* 0x040fe400078e02ff */
[----:B------:R-:W-:-:S04]  /*6a90*/  IMAD.HI.U32 R11, P0, R16, R12, R20 ;  /* 0x0000000c100b7227 */ /* 0x000fc80007800014 */
[----:B------:R-:W-:Y:S01]  /*6aa0*/  IMAD.HI.U32 R9, R16, R15, RZ ;  /* 0x0000000f10097227 */ /* 0x000fe200078e00ff */
[----:B------:R-:W-:-:S03]  /*6ab0*/  IADD3 R8, P1, PT, R8, R11, RZ ;  /* 0x0000000b08087210 */ /* 0x000fc60007f3e0ff */
[----:B------:R-:W-:Y:S02]  /*6ac0*/  IMAD.X R9, RZ, RZ, R9, P0 ;  /* 0x000000ffff097224 */ /* 0x000fe400000e0609 */
[----:B------:R-:W-:-:S04]  /*6ad0*/  IMAD.WIDE.U32 R20, R8, R14, RZ ;  /* 0x0000000e08147225 */ /* 0x000fc800078e00ff */
[----:B------:R-:W-:Y:S01]  /*6ae0*/  IMAD.X R16, RZ, RZ, R9, P1 ;  /* 0x000000ffff107224 */ /* 0x000fe200008e0609 */
[----:B------:R-:W-:Y:S01]  /*6af0*/  IADD3 R9, P1, PT, -R20, R12, RZ ;  /* 0x0000000c14097210 */ /* 0x000fe20007f3e1ff */
[----:B------:R-:W-:-:S03]  /*6b00*/  IMAD R11, R8, R13, R21 ;  /* 0x0000000d080b7224 */ /* 0x000fc600078e0215 */
[-C--:B------:R-:W-:Y:S01]  /*6b10*/  ISETP.GE.U32.AND P0, PT, R9, R14.reuse, PT ;  /* 0x0000000e0900720c */ /* 0x080fe20003f06070 */
[----:B------:R-:W-:-:S04]  /*6b20*/  IMAD R12, R16, R14, R11 ;  /* 0x0000000e100c7224 */ /* 0x000fc800078e020b */
[----:B------:R-:W-:Y:S01]  /*6b30*/  IMAD.X R12, R15, 0x1, ~R12, P1 ;  /* 0x000000010f0c7824 */ /* 0x000fe200008e0e0c */
[----:B------:R-:W-:Y:S01]  /*6b40*/  IADD3 R16, P1, PT, -R14, R9, RZ ;  /* 0x000000090e107210 */ /* 0x000fe20007f3e1ff */
[----:B------:R-:W-:-:S03]  /*6b50*/  VIADD R15, R8, 0x1 ;  /* 0x00000001080f7836 */ /* 0x000fc60000000000 */
[C---:B------:R-:W-:Y:S01]  /*6b60*/  ISETP.GE.U32.AND.EX P0, PT, R12.reuse, R13, PT, P0 ;  /* 0x0000000d0c00720c */ /* 0x040fe20003f06100 */
[----:B------:R-:W-:Y:S01]  /*6b70*/  IMAD.X R11, R12, 0x1, ~R13, P1 ;  /* 0x000000010c0b7824 */ /* 0x000fe200008e0e0d */
[----:B------:R-:W-:Y:S02]  /*6b80*/  ISETP.NE.U32.AND P1, PT, R14, RZ, PT ;  /* 0x000000ff0e00720c */ /* 0x000fe40003f25070 */
[----:B------:R-:W-:Y:S02]  /*6b90*/  SEL R9, R16, R9, P0 ;  /* 0x0000000910097207 */ /* 0x000fe40000000000 */
[----:B------:R-:W-:Y:S02]  /*6ba0*/  SEL R8, R15, R8, P0 ;  /* 0x000000080f087207 */ /* 0x000fe40000000000 */
[----:B------:R-:W-:Y:S01]  /*6bb0*/  SEL R12, R11, R12, P0 ;  /* 0x0000000c0b0c7207 */ /* 0x000fe20000000000 */
[----:B------:R-:W-:Y:S01]  /*6bc0*/  IMAD.MOV.U32 R11, RZ, RZ, 0x0 ;  /* 0x00000000ff0b7424 */ /* 0x000fe200078e00ff */
[----:B------:R-:W-:Y:S01]  /*6bd0*/  ISETP.GE.U32.AND P0, PT, R9, R14, PT ;  /* 0x0000000e0900720c */ /* 0x000fe20003f06070 */
[----:B------:R-:W-:Y:S01]  /*6be0*/  VIADD R9, R8, 0x1 ;  /* 0x0000000108097836 */ /* 0x000fe20000000000 */
[----:B------:R-:W-:-:S02]  /*6bf0*/  ISETP.NE.AND.EX P1, PT, R13, RZ, PT, P1 ;  /* 0x000000ff0d00720c */ /* 0x000fc40003f25310 */
[----:B------:R-:W-:-:S04]  /*6c00*/  ISETP.GE.U32.AND.EX P0, PT, R12, R13, PT, P0 ;  /* 0x0000000d0c00720c */ /* 0x000fc80003f06100 */
[----:B------:R-:W-:-:S04]  /*6c10*/  SEL R9, R9, R8, P0 ;  /* 0x0000000809097207 */ /* 0x000fc80000000000 */
[----:B------:R-:W-:Y:S01]  /*6c20*/  SEL R9, R9, 0xffffffff, P1 ;  /* 0xffffffff09097807 */ /* 0x000fe20000800000 */
[----:B------:R-:W-:Y:S06]  /*6c30*/  RET.REL.NODEC R10 `(_Z4funcPiyyyS_S_ii) ;  /* 0xffffff900af07950 */ /* 0x000fec0003c3ffff */
.L_x_102:
[----:B------:R-:W-:-:S00]  /*6c40*/  BRA `(.L_x_102) ;  /* 0xfffffffc00fc7947 */ /* 0x000fc0000383ffff */
[----:B------:R-:W-:-:S00]  /*6c50*/  NOP ;  /* 0x0000000000007918 */ /* 0x000fc00000000000 */
        /* <DEDUP_REMOVED lines=10> */
.L_x_107:


//--------------------- .nv.shared.reserved.0     --------------------------
	.section	.nv.shared.reserved.0,"aw",@nobits
	.weak		__nv_reservedSMEM_offset_0_alias
	.size		__nv_reservedSMEM_offset_0_alias, 0, 64
	.other		__nv_reservedSMEM_offset_0_alias,@"STO_CUDA_RESERVED_SHARED STV_DEFAULT"
__nv_reservedSMEM_offset_0_alias:
	.zero		0
	.zero		64


//--------------------- .nv.constant0._Z4funcPiyyyS_S_ii --------------------------
	.section	.nv.constant0._Z4funcPiyyyS_S_ii,"a",@progbits
	.sectionflags	@""
	.align	4
.nv.constant0._Z4funcPiyyyS_S_ii:
	.zero		952


//--------------------- SYMBOLS --------------------------

	.type		.nv.reservedSmem.offset0,@object
	.size		.nv.reservedSmem.offset0,0x4
